	.target	sm_90a

	.elftype	@"ET_EXEC"


//--------------------- .note.nv.tkinfo           --------------------------
	.section	.note.nv.tkinfo,"",@"SHT_NOTE"
	.sectionflags	@"SHF_NOTE_NV_TKINFO"
	.tkinfo
        /*0018*/ 	.word	0x00000002
        /*0030*/ 	.string	""
        /*0030*/ 	.string	"ptxas"
        /*0030*/ 	.string	"Cuda compilation tools, release 13.0, V13.0.88"
        /*0030*/ 	.string	"Build cuda_13.0.r13.0/compiler.36424714_0"
        /*0030*/ 	.string	"-arch sm_90a -m 64 "



//--------------------- .note.nv.cuinfo           --------------------------
	.section	.note.nv.cuinfo,"",@"SHT_NOTE"
	.sectionflags	@"SHF_NOTE_NV_CUINFO"
        /*0018*/ 	.short	0x0002
        /*001a*/ 	.short	0x005a
        /*001c*/ 	.short	0x0082
	.zero		2


//--------------------- .nv.info                  --------------------------
	.section	.nv.info,"",@"SHT_CUDA_INFO"
	.align	4


	//----- nvinfo : EIATTR_REGCOUNT
	.align		4
        /*0000*/ 	.byte	0x04, 0x2f
        /*0002*/ 	.short	(.L_15 - .L_14)
	.align		4
.L_14:
        /*0004*/ 	.word	index@(_ZN7cutlass13device_kernelINS_4gemm6kernel13GemmUniversalIN4cute5tupleIJiiiiEEENS1_10collective13CollectiveMmaINS1_34MainloopSm90TmaGmmaWarpSpecializedILi2ENS5_IJNS4_1CILi1EEESB_SB_EEENS1_35KernelTmaWarpSpecializedCooperativeEEENS5_IJNSA_ILi512EEENSA_ILi128EEENSA_ILi64EEEEEENS_6half_tENS5_IJlSB_lEEESJ_SK_NS4_8TiledMMAINS4_8MMA_AtomIJNS4_4SM904GMMA26MMA_64x128x16_F32F16F16_SSILNSO_5MajorE0ELSQ_0ELNSO_7ScaleInE1ELSR_1EEEEEENS4_6LayoutINS5_IJNSA_ILi2EEESB_SB_EEENS5_IJSB_NSA_ILi0EEESX_EEEEENS5_IJNS4_10UnderscoreES10_S10_EEEEENS4_13SM90_TMA_LOADENS4_14ComposedLayoutINS4_7SwizzleILi3ELi4ELi3EEENS4_18smem_ptr_flag_bitsILi16EEENSU_INS5_IJNSA_ILi8EEESH_EEENS5_IJSH_SB_EEEEEEEvNS4_8identityES13_S1D_vS1E_EENS_8epilogue10collective6detail29Sm90TmaWarpSpecializedAdapterINS1H_15DefaultEpilogueISJ_SK_SK_NS1G_6thread17LinearCombinationISJ_Li1EffLNS1L_9ScaleType4KindE0ELNS_15FloatRoundStyleE2ESJ_EENS1_15EpilogueDefaultEEEEEvvEEEEvNT_6ParamsE)
        /*0008*/ 	.word	0x000000a8


	//----- nvinfo : EIATTR_FRAME_SIZE
	.align		4
.L_15:
        /*000c*/ 	.byte	0x04, 0x11
        /*000e*/ 	.short	(.L_17 - .L_16)
	.align		4
.L_16:
        /*0010*/ 	.word	index@(_ZN7cutlass13device_kernelINS_4gemm6kernel13GemmUniversalIN4cute5tupleIJiiiiEEENS1_10collective13CollectiveMmaINS1_34MainloopSm90TmaGmmaWarpSpecializedILi2ENS5_IJNS4_1CILi1EEESB_SB_EEENS1_35KernelTmaWarpSpecializedCooperativeEEENS5_IJNSA_ILi512EEENSA_ILi128EEENSA_ILi64EEEEEENS_6half_tENS5_IJlSB_lEEESJ_SK_NS4_8TiledMMAINS4_8MMA_AtomIJNS4_4SM904GMMA26MMA_64x128x16_F32F16F16_SSILNSO_5MajorE0ELSQ_0ELNSO_7ScaleInE1ELSR_1EEEEEENS4_6LayoutINS5_IJNSA_ILi2EEESB_SB_EEENS5_IJSB_NSA_ILi0EEESX_EEEEENS5_IJNS4_10UnderscoreES10_S10_EEEEENS4_13SM90_TMA_LOADENS4_14ComposedLayoutINS4_7SwizzleILi3ELi4ELi3EEENS4_18smem_ptr_flag_bitsILi16EEENSU_INS5_IJNSA_ILi8EEESH_EEENS5_IJSH_SB_EEEEEEEvNS4_8identityES13_S1D_vS1E_EENS_8epilogue10collective6detail29Sm90TmaWarpSpecializedAdapterINS1H_15DefaultEpilogueISJ_SK_SK_NS1G_6thread17LinearCombinationISJ_Li1EffLNS1L_9ScaleType4KindE0ELNS_15FloatRoundStyleE2ESJ_EENS1_15EpilogueDefaultEEEEEvvEEEEvNT_6ParamsE)
        /*0014*/ 	.word	0x00000478


	//----- nvinfo : EIATTR_MIN_STACK_SIZE
	.align		4
.L_17:
        /*0018*/ 	.byte	0x04, 0x12
        /*001a*/ 	.short	(.L_19 - .L_18)
	.align		4
.L_18:
        /*001c*/ 	.word	index@(_ZN7cutlass13device_kernelINS_4gemm6kernel13GemmUniversalIN4cute5tupleIJiiiiEEENS1_10collective13CollectiveMmaINS1_34MainloopSm90TmaGmmaWarpSpecializedILi2ENS5_IJNS4_1CILi1EEESB_SB_EEENS1_35KernelTmaWarpSpecializedCooperativeEEENS5_IJNSA_ILi512EEENSA_ILi128EEENSA_ILi64EEEEEENS_6half_tENS5_IJlSB_lEEESJ_SK_NS4_8TiledMMAINS4_8MMA_AtomIJNS4_4SM904GMMA26MMA_64x128x16_F32F16F16_SSILNSO_5MajorE0ELSQ_0ELNSO_7ScaleInE1ELSR_1EEEEEENS4_6LayoutINS5_IJNSA_ILi2EEESB_SB_EEENS5_IJSB_NSA_ILi0EEESX_EEEEENS5_IJNS4_10UnderscoreES10_S10_EEEEENS4_13SM90_TMA_LOADENS4_14ComposedLayoutINS4_7SwizzleILi3ELi4ELi3EEENS4_18smem_ptr_flag_bitsILi16EEENSU_INS5_IJNSA_ILi8EEESH_EEENS5_IJSH_SB_EEEEEEEvNS4_8identityES13_S1D_vS1E_EENS_8epilogue10collective6detail29Sm90TmaWarpSpecializedAdapterINS1H_15DefaultEpilogueISJ_SK_SK_NS1G_6thread17LinearCombinationISJ_Li1EffLNS1L_9ScaleType4KindE0ELNS_15FloatRoundStyleE2ESJ_EENS1_15EpilogueDefaultEEEEEvvEEEEvNT_6ParamsE)
        /*0020*/ 	.word	0x00000478
.L_19:


//--------------------- .nv.compat                --------------------------
	.section	.nv.compat,"",@"SHT_CUDA_COMPAT_INFO"
	.align	4
        /*0000*/ 	.byte	0x02, 0x09, 0x01, 0x00, 0x02, 0x02, 0x04, 0x00, 0x02, 0x05, 0x05, 0x00, 0x03, 0x07, 0x01, 0x01
        /*0010*/ 	.byte	0x02, 0x03, 0x01, 0x00, 0x02, 0x06, 0x01, 0x00, 0x04, 0x0b, 0x08, 0x00, 0x00, 0x00, 0x00, 0x00
        /*0020*/ 	.byte	0x00, 0x00, 0x00, 0x00


//--------------------- .nv.info._ZN7cutlass13device_kernelINS_4gemm6kernel13GemmUniversalIN4cute5tupleIJiiiiEEENS1_10collective13CollectiveMmaINS1_34MainloopSm90TmaGmmaWarpSpecializedILi2ENS5_IJNS4_1CILi1EEESB_SB_EEENS1_35KernelTmaWarpSpecializedCooperativeEEENS5_IJNSA_ILi512EEENSA_ILi128EEENSA_ILi64EEEEEENS_6half_tENS5_IJlSB_lEEESJ_SK_NS4_8TiledMMAINS4_8MMA_AtomIJNS4_4SM904GMMA26MMA_64x128x16_F32F16F16_SSILNSO_5MajorE0ELSQ_0ELNSO_7ScaleInE1ELSR_1EEEEEENS4_6LayoutINS5_IJNSA_ILi2EEESB_SB_EEENS5_IJSB_NSA_ILi0EEESX_EEEEENS5_IJNS4_10UnderscoreES10_S10_EEEEENS4_13SM90_TMA_LOADENS4_14ComposedLayoutINS4_7SwizzleILi3ELi4ELi3EEENS4_18smem_ptr_flag_bitsILi16EEENSU_INS5_IJNSA_ILi8EEESH_EEENS5_IJSH_SB_EEEEEEEvNS4_8identityES13_S1D_vS1E_EENS_8epilogue10collective6detail29Sm90TmaWarpSpecializedAdapterINS1H_15DefaultEpilogueISJ_SK_SK_NS1G_6thread17LinearCombinationISJ_Li1EffLNS1L_9ScaleType4KindE0ELNS_15FloatRoundStyleE2ESJ_EENS1_15EpilogueDefaultEEEEEvvEEEEvNT_6ParamsE --------------------------
	.section	.nv.info._ZN7cutlass13device_kernelINS_4gemm6kernel13GemmUniversalIN4cute5tupleIJiiiiEEENS1_10collective13CollectiveMmaINS1_34MainloopSm90TmaGmmaWarpSpecializedILi2ENS5_IJNS4_1CILi1EEESB_SB_EEENS1_35KernelTmaWarpSpecializedCooperativeEEENS5_IJNSA_ILi512EEENSA_ILi128EEENSA_ILi64EEEEEENS_6half_tENS5_IJlSB_lEEESJ_SK_NS4_8TiledMMAINS4_8MMA_AtomIJNS4_4SM904GMMA26MMA_64x128x16_F32F16F16_SSILNSO_5MajorE0ELSQ_0ELNSO_7ScaleInE1ELSR_1EEEEEENS4_6LayoutINS5_IJNSA_ILi2EEESB_SB_EEENS5_IJSB_NSA_ILi0EEESX_EEEEENS5_IJNS4_10UnderscoreES10_S10_EEEEENS4_13SM90_TMA_LOADENS4_14ComposedLayoutINS4_7SwizzleILi3ELi4ELi3EEENS4_18smem_ptr_flag_bitsILi16EEENSU_INS5_IJNSA_ILi8EEESH_EEENS5_IJSH_SB_EEEEEEEvNS4_8identityES13_S1D_vS1E_EENS_8epilogue10collective6detail29Sm90TmaWarpSpecializedAdapterINS1H_15DefaultEpilogueISJ_SK_SK_NS1G_6thread17LinearCombinationISJ_Li1EffLNS1L_9ScaleType4KindE0ELNS_15FloatRoundStyleE2ESJ_EENS1_15EpilogueDefaultEEEEEvvEEEEvNT_6ParamsE,"",@"SHT_CUDA_INFO"
	.sectionflags	@""
	.align	4


	//----- nvinfo : EIATTR_CUDA_API_VERSION
	.align		4
        /*0000*/ 	.byte	0x04, 0x37
        /*0002*/ 	.short	(.L_21 - .L_20)
.L_20:
        /*0004*/ 	.word	0x00000082


	//----- nvinfo : EIATTR_KPARAM_INFO
	.align		4
.L_21:
        /*0008*/ 	.byte	0x04, 0x17
        /*000a*/ 	.short	(.L_23 - .L_22)
.L_22:
        /*000c*/ 	.word	0x00000000
        /*0010*/ 	.short	0x0000
        /*0012*/ 	.short	0x0070
        /*0014*/ 	.byte	0x00, 0xf0, 0x01, 0x10


	//----- nvinfo : EIATTR_SPARSE_MMA_MASK
	.align		4
.L_23:
        /*0018*/ 	.byte	0x03, 0x50
        /*001a*/ 	.short	0x0000


	//----- nvinfo : EIATTR_MAXREG_COUNT
	.align		4
        /*001c*/ 	.byte	0x03, 0x1b
        /*001e*/ 	.short	0x00a8


	//----- nvinfo : EIATTR_NUM_BARRIERS
	.align		4
        /*0020*/ 	.byte	0x02, 0x4c
        /*0022*/ 	.byte	0x01
	.zero		1


	//----- nvinfo : EIATTR_EXTERNS
	.align		4
        /*0024*/ 	.byte	0x04, 0x0f
        /*0026*/ 	.short	(.L_25 - .L_24)


	//   ....[0]....
	.align		4
.L_24:
        /*0028*/ 	.word	index@(__assertfail)


	//----- nvinfo : EIATTR_ANNOTATIONS
	.align		4
.L_25:
        /*002c*/ 	.byte	0x04, 0x55
        /*002e*/ 	.short	(.L_27 - .L_26)


	//   ....[0]....
.L_26:
        /*0030*/ 	.word	0x00000001
        /*0034*/ 	.byte	0x50, 0x06, 0x00, 0x00, 0x01, 0x00, 0x00, 0x00, 0x70, 0x06, 0x00, 0x00, 0x01, 0x00, 0x00, 0x00
        /* <DEDUP_REMOVED lines=425> */
        /*1ad4*/ 	.byte	0x90, 0x86, 0x01, 0x00, 0x01, 0x00, 0x00, 0x00, 0xb0, 0x86, 0x01, 0x00


	//----- nvinfo : EIATTR_MERCURY_ISA_VERSION
	.align		4
.L_27:
        /*1ae0*/ 	.byte	0x03, 0x5f
        /*1ae2*/ 	.short	0x0101


	//----- nvinfo : EIATTR_INT_WARP_WIDE_INSTR_OFFSETS
	.align		4
        /*1ae4*/ 	.byte	0x04, 0x31
        /*1ae6*/ 	.short	(.L_29 - .L_28)


	//   ....[0]....
.L_28:
        /*1ae8*/ 	.word	0x000004c0


	//   ....[1]....
        /*1aec*/ 	.word	0x000004d0


	//   ....[2]....
        /*1af0*/ 	.word	0x00000560


	//----- nvinfo : EIATTR_COOP_GROUP_MASK_REGIDS
	.align		4
.L_29:
        /*1af4*/ 	.byte	0x04, 0x29
        /*1af6*/ 	.short	(.L_31 - .L_30)


	//   ....[0]....
.L_30:
        /*1af8*/ 	.word	0xffffffff


	//   ....[1]....
        /*1afc*/ 	.word	0xffffffff


	//   ....[2]....
        /*1b00*/ 	.word	0xffffffff


	//   ....[3]....
        /*1b04*/ 	.word	0xffffffff


	//   ....[4]....
        /*1b08*/ 	.word	0xffffffff


	//----- nvinfo : EIATTR_COOP_GROUP_INSTR_OFFSETS
	.align		4
.L_31:
        /*1b0c*/ 	.byte	0x04, 0x28
        /*1b0e*/ 	.short	(.L_33 - .L_32)


	//   ....[0]....
.L_32:
        /*1b10*/ 	.word	0x00000070


	//   ....[1]....
        /*1b14*/ 	.word	0x00000080


	//   ....[2]....
        /*1b18*/ 	.word	0x000001a0


	//   ....[3]....
        /*1b1c*/ 	.word	0x00000370


	//   ....[4]....
        /*1b20*/ 	.word	0x00001130


	//----- nvinfo : EIATTR_REG_RECONFIG
	.align		4
.L_33:
        /*1b24*/ 	.byte	0x01, 0x54
	.zero		2


	//----- nvinfo : EIATTR_SYSCALL_OFFSETS
	.align		4
        /*1b28*/ 	.byte	0x04, 0x46
        /*1b2a*/ 	.short	(.L_35 - .L_34)


	//   ....[0]....
.L_34:
        /*1b2c*/ 	.word	0x000012e0


	//----- nvinfo : EIATTR_MBARRIER_INSTR_OFFSETS
	.align		4
.L_35:
        /*1b30*/ 	.byte	0x04, 0x39
        /*1b32*/ 	.short	(.L_37 - .L_36)


	//   ....[0]....
.L_36:
        /*1b34*/ 	.word	0x00000320
        /*1b38*/ 	.word	0x000000ff
        /*1b3c*/ 	.word	0x00000000
        /*1b40*/ 	.short	0x0100
        /*1b42*/ 	.byte	0x08
	.zero		1


	//   ....[1]....
        /*1b44*/ 	.word	0x00000330
        /*1b48*/ 	.word	0x000000ff
        /*1b4c*/ 	.word	0x00000010
        /*1b50*/ 	.short	0x0100
        /*1b52*/ 	.byte	0x08
	.zero		1


	//   ....[2]....
        /*1b54*/ 	.word	0x00000340
        /*1b58*/ 	.word	0x000000ff
        /*1b5c*/ 	.word	0x00000008
        /*1b60*/ 	.short	0x0100
        /*1b62*/ 	.byte	0x08
	.zero		1


	//   ....[3]....
        /*1b64*/ 	.word	0x00000350
        /*1b68*/ 	.word	0x000000ff
        /*1b6c*/ 	.word	0x00000018
        /*1b70*/ 	.short	0x0100
        /*1b72*/ 	.byte	0x08
	.zero		1


	//   ....[4]....
        /*1b74*/ 	.word	0x000005e0
        /*1b78*/ 	.word	0x000000ff
        /*1b7c*/ 	.word	0x00000030
        /*1b80*/ 	.short	0x0100
        /*1b82*/ 	.byte	0x10
	.zero		1


	//   ....[5]....
        /*1b84*/ 	.word	0x00000680
        /*1b88*/ 	.word	0x000000ff
        /*1b8c*/ 	.word	0x00000038
        /*1b90*/ 	.short	0x0100
        /*1b92*/ 	.byte	0x10
	.zero		1


	//   ....[6]....
        /*1b94*/ 	.word	0x00001380
        /*1b98*/ 	.word	0x00000003
        /*1b9c*/ 	.word	0x00000000
        /*1ba0*/ 	.short	0x010a
        /*1ba2*/ 	.byte	0x3f
	.zero		1


	//   ....[7]....
        /*1ba4*/ 	.word	0x000013c0
        /*1ba8*/ 	.word	0x00000003
        /*1bac*/ 	.word	0x00000000
        /*1bb0*/ 	.short	0x010a
        /*1bb2*/ 	.byte	0x3f
	.zero		1


	//   ....[8]....
        /*1bb4*/ 	.word	0x00003ac0
        /*1bb8*/ 	.word	0x000000ff
        /*1bbc*/ 	.word	0x00000000
        /*1bc0*/ 	.short	0x010a
        /*1bc2*/ 	.byte	0x09
	.zero		1


	//   ....[9]....
        /*1bc4*/ 	.word	0x00003b00
        /*1bc8*/ 	.word	0x000000ff
        /*1bcc*/ 	.word	0x00000000
        /*1bd0*/ 	.short	0x010a
        /*1bd2*/ 	.byte	0x09
	.zero		1


	//   ....[10]....
        /*1bd4*/ 	.word	0x000065e0
        /*1bd8*/ 	.word	0x000000ff
        /*1bdc*/ 	.word	0x00000000
        /*1be0*/ 	.short	0x0101
        /*1be2*/ 	.byte	0x08
	.zero		1


	//   ....[11]....
        /*1be4*/ 	.word	0x000067d0
        /*1be8*/ 	.word	0x000000ff
        /*1bec*/ 	.word	0x00000000
        /*1bf0*/ 	.short	0x0101
        /*1bf2*/ 	.byte	0x04
	.zero		1


	//   ....[12]....
        /*1bf4*/ 	.word	0x00018240
        /*1bf8*/ 	.word	0x0000000e
        /*1bfc*/ 	.word	0x00000010
        /*1c00*/ 	.short	0x010a
        /*1c02*/ 	.byte	0x3f
	.zero		1


	//   ....[13]....
        /*1c04*/ 	.word	0x00018620
        /*1c08*/ 	.word	0x00000002
        /*1c0c*/ 	.word	0x00000038
        /*1c10*/ 	.short	0x0101
        /*1c12*/ 	.byte	0x3f
	.zero		1


	//   ....[14]....
        /*1c14*/ 	.word	0x00018db0
        /*1c18*/ 	.word	0x00000005
        /*1c1c*/ 	.word	0x00000000
        /*1c20*/ 	.short	0x010a
        /*1c22*/ 	.byte	0x3f
	.zero		1


	//   ....[15]....
        /*1c24*/ 	.word	0x00018e40
        /*1c28*/ 	.word	0x00000003
        /*1c2c*/ 	.word	0x00000000
        /*1c30*/ 	.short	0x010a
        /*1c32*/ 	.byte	0x3f
	.zero		1


	//   ....[16]....
        /*1c34*/ 	.word	0x00018ea0
        /*1c38*/ 	.word	0x00000003
        /*1c3c*/ 	.word	0x00000000
        /*1c40*/ 	.short	0x010a
        /*1c42*/ 	.byte	0x3f
	.zero		1


	//   ....[17]....
        /*1c44*/ 	.word	0x00018f00
        /*1c48*/ 	.word	0x00000005
        /*1c4c*/ 	.word	0x00000000
        /*1c50*/ 	.short	0x010a
        /*1c52*/ 	.byte	0x3f
	.zero		1


	//   ....[18]....
        /*1c54*/ 	.word	0x00018fd0
        /*1c58*/ 	.word	0x0000000e
        /*1c5c*/ 	.word	0x00000010
        /*1c60*/ 	.short	0x010a
        /*1c62*/ 	.byte	0x3f
	.zero		1


	//   ....[19]....
        /*1c64*/ 	.word	0x000190a0
        /*1c68*/ 	.word	0x00000005
        /*1c6c*/ 	.word	0x00000000
        /*1c70*/ 	.short	0x010a
        /*1c72*/ 	.byte	0x3f
	.zero		1


	//----- nvinfo : EIATTR_NUM_MBARRIERS
	.align		4
.L_37:
        /*1c74*/ 	.byte	0x03, 0x38
        /*1c76*/ 	.short	0x0006


	//----- nvinfo : EIATTR_EXIT_INSTR_OFFSETS
	.align		4
        /*1c78*/ 	.byte	0x04, 0x1c
        /*1c7a*/ 	.short	(.L_39 - .L_38)


	//   ....[0]....
.L_38:
        /*1c7c*/ 	.word	0x000006e0


	//   ....[1]....
        /*1c80*/ 	.word	0x00001050


	//   ....[2]....
        /*1c84*/ 	.word	0x000177c0


	//   ....[3]....
        /*1c88*/ 	.word	0x00017ed0


	//   ....[4]....
        /*1c8c*/ 	.word	0x00018e90


	//----- nvinfo : EIATTR_MAX_THREADS
	.align		4
.L_39:
        /*1c90*/ 	.byte	0x04, 0x05
        /*1c92*/ 	.short	(.L_41 - .L_40)
.L_40:
        /*1c94*/ 	.word	0x00000180
        /*1c98*/ 	.word	0x00000001
        /*1c9c*/ 	.word	0x00000001


	//----- nvinfo : EIATTR_CRS_STACK_SIZE
	.align		4
.L_41:
        /*1ca0*/ 	.byte	0x04, 0x1e
        /*1ca2*/ 	.short	(.L_43 - .L_42)
.L_42:
        /*1ca4*/ 	.word	0x00000000


	//----- nvinfo : EIATTR_CBANK_PARAM_SIZE
	.align		4
.L_43:
        /*1ca8*/ 	.byte	0x03, 0x19
        /*1caa*/ 	.short	0x0470


	//----- nvinfo : EIATTR_PARAM_CBANK
	.align		4
        /*1cac*/ 	.byte	0x04, 0x0a
        /*1cae*/ 	.short	(.L_45 - .L_44)
	.align		4
.L_44:
        /*1cb0*/ 	.word	index@(.nv.constant0._ZN7cutlass13device_kernelINS_4gemm6kernel13GemmUniversalIN4cute5tupleIJiiiiEEENS1_10collective13CollectiveMmaINS1_34MainloopSm90TmaGmmaWarpSpecializedILi2ENS5_IJNS4_1CILi1EEESB_SB_EEENS1_35KernelTmaWarpSpecializedCooperativeEEENS5_IJNSA_ILi512EEENSA_ILi128EEENSA_ILi64EEEEEENS_6half_tENS5_IJlSB_lEEESJ_SK_NS4_8TiledMMAINS4_8MMA_AtomIJNS4_4SM904GMMA26MMA_64x128x16_F32F16F16_SSILNSO_5MajorE0ELSQ_0ELNSO_7ScaleInE1ELSR_1EEEEEENS4_6LayoutINS5_IJNSA_ILi2EEESB_SB_EEENS5_IJSB_NSA_ILi0EEESX_EEEEENS5_IJNS4_10UnderscoreES10_S10_EEEEENS4_13SM90_TMA_LOADENS4_14ComposedLayoutINS4_7SwizzleILi3ELi4ELi3EEENS4_18smem_ptr_flag_bitsILi16EEENSU_INS5_IJNSA_ILi8EEESH_EEENS5_IJSH_SB_EEEEEEEvNS4_8identityES13_S1D_vS1E_EENS_8epilogue10collective6detail29Sm90TmaWarpSpecializedAdapterINS1H_15DefaultEpilogueISJ_SK_SK_NS1G_6thread17LinearCombinationISJ_Li1EffLNS1L_9ScaleType4KindE0ELNS_15FloatRoundStyleE2ESJ_EENS1_15EpilogueDefaultEEEEEvvEEEEvNT_6ParamsE)
        /*1cb4*/ 	.short	0x0210
        /*1cb6*/ 	.short	0x0470


	//----- nvinfo : EIATTR_SW_WAR
	.align		4
.L_45:
        /*1cb8*/ 	.byte	0x04, 0x36
        /*1cba*/ 	.short	(.L_47 - .L_46)
.L_46:
        /*1cbc*/ 	.word	0x00000008
.L_47:


//--------------------- .nv.callgraph             --------------------------
	.section	.nv.callgraph,"",@"SHT_CUDA_CALLGRAPH"
	.align	4
	.sectionentsize	8
	.align		4
        /*0000*/ 	.word	0x00000000
	.align		4
        /*0004*/ 	.word	0xffffffff
	.align		4
        /*0008*/ 	.word	index@(_ZN7cutlass13device_kernelINS_4gemm6kernel13GemmUniversalIN4cute5tupleIJiiiiEEENS1_10collective13CollectiveMmaINS1_34MainloopSm90TmaGmmaWarpSpecializedILi2ENS5_IJNS4_1CILi1EEESB_SB_EEENS1_35KernelTmaWarpSpecializedCooperativeEEENS5_IJNSA_ILi512EEENSA_ILi128EEENSA_ILi64EEEEEENS_6half_tENS5_IJlSB_lEEESJ_SK_NS4_8TiledMMAINS4_8MMA_AtomIJNS4_4SM904GMMA26MMA_64x128x16_F32F16F16_SSILNSO_5MajorE0ELSQ_0ELNSO_7ScaleInE1ELSR_1EEEEEENS4_6LayoutINS5_IJNSA_ILi2EEESB_SB_EEENS5_IJSB_NSA_ILi0EEESX_EEEEENS5_IJNS4_10UnderscoreES10_S10_EEEEENS4_13SM90_TMA_LOADENS4_14ComposedLayoutINS4_7SwizzleILi3ELi4ELi3EEENS4_18smem_ptr_flag_bitsILi16EEENSU_INS5_IJNSA_ILi8EEESH_EEENS5_IJSH_SB_EEEEEEEvNS4_8identityES13_S1D_vS1E_EENS_8epilogue10collective6detail29Sm90TmaWarpSpecializedAdapterINS1H_15DefaultEpilogueISJ_SK_SK_NS1G_6thread17LinearCombinationISJ_Li1EffLNS1L_9ScaleType4KindE0ELNS_15FloatRoundStyleE2ESJ_EENS1_15EpilogueDefaultEEEEEvvEEEEvNT_6ParamsE)
	.align		4
        /*000c*/ 	.word	index@(__assertfail)
	.align		4
        /*0010*/ 	.word	0x00000000
	.align		4
        /*0014*/ 	.word	0xfffffffe
	.align		4
        /*0018*/ 	.word	0x00000000
	.align		4
        /*001c*/ 	.word	0xfffffffd
	.align		4
        /*0020*/ 	.word	0x00000000
	.align		4
        /*0024*/ 	.word	0xfffffffc


//--------------------- .nv.constant4             --------------------------
	.section	.nv.constant4,"a",@progbits
	.align	8
	.align		8
.nv.constant4:
        /*0000*/ 	.dword	__assertfail
	.align		8
        /*0008*/ 	.dword	__unnamed_1
	.align		8
        /*0010*/ 	.dword	_ZN40_INTERNAL_fa4bb35f_4_k_cu_3ae0d158_161784cuda3std3__45__cpo5beginE
	.align		8
        /*0018*/ 	.dword	_ZN40_INTERNAL_fa4bb35f_4_k_cu_3ae0d158_161784cuda3std3__45__cpo3endE
	.align		8
        /*0020*/ 	.dword	_ZN40_INTERNAL_fa4bb35f_4_k_cu_3ae0d158_161784cuda3std3__45__cpo6cbeginE
	.align		8
        /*0028*/ 	.dword	_ZN40_INTERNAL_fa4bb35f_4_k_cu_3ae0d158_161784cuda3std3__45__cpo4cendE
	.align		8
        /*0030*/ 	.dword	_ZN40_INTERNAL_fa4bb35f_4_k_cu_3ae0d158_161784cuda3std3__442_GLOBAL__N__fa4bb35f_4_k_cu_3ae0d158_161786ignoreE
	.align		8
        /*0038*/ 	.dword	_ZN40_INTERNAL_fa4bb35f_4_k_cu_3ae0d158_161784cuda3std3__419piecewise_constructE
	.align		8
        /*0040*/ 	.dword	_ZN40_INTERNAL_fa4bb35f_4_k_cu_3ae0d158_161784cuda3std3__48in_placeE
	.align		8
        /*0048*/ 	.dword	_ZN40_INTERNAL_fa4bb35f_4_k_cu_3ae0d158_161784cuda3std6ranges3__45__cpo4swapE
	.align		8
        /*0050*/ 	.dword	_ZN40_INTERNAL_fa4bb35f_4_k_cu_3ae0d158_161784cuda3std6ranges3__45__cpo9iter_moveE
	.align		8
        /*0058*/ 	.dword	_ZN40_INTERNAL_fa4bb35f_4_k_cu_3ae0d158_161784cute7productE
	.align		8
        /*0060*/ 	.dword	_ZN40_INTERNAL_fa4bb35f_4_k_cu_3ae0d158_161784cute1_E
	.align		8
        /*0068*/ 	.dword	$str$22
	.align		8
        /*0070*/ 	.dword	$str$23


//--------------------- .text._ZN7cutlass13device_kernelINS_4gemm6kernel13GemmUniversalIN4cute5tupleIJiiiiEEENS1_10collective13CollectiveMmaINS1_34MainloopSm90TmaGmmaWarpSpecializedILi2ENS5_IJNS4_1CILi1EEESB_SB_EEENS1_35KernelTmaWarpSpecializedCooperativeEEENS5_IJNSA_ILi512EEENSA_ILi128EEENSA_ILi64EEEEEENS_6half_tENS5_IJlSB_lEEESJ_SK_NS4_8TiledMMAINS4_8MMA_AtomIJNS4_4SM904GMMA26MMA_64x128x16_F32F16F16_SSILNSO_5MajorE0ELSQ_0ELNSO_7ScaleInE1ELSR_1EEEEEENS4_6LayoutINS5_IJNSA_ILi2EEESB_SB_EEENS5_IJSB_NSA_ILi0EEESX_EEEEENS5_IJNS4_10UnderscoreES10_S10_EEEEENS4_13SM90_TMA_LOADENS4_14ComposedLayoutINS4_7SwizzleILi3ELi4ELi3EEENS4_18smem_ptr_flag_bitsILi16EEENSU_INS5_IJNSA_ILi8EEESH_EEENS5_IJSH_SB_EEEEEEEvNS4_8identityES13_S1D_vS1E_EENS_8epilogue10collective6detail29Sm90TmaWarpSpecializedAdapterINS1H_15DefaultEpilogueISJ_SK_SK_NS1G_6thread17LinearCombinationISJ_Li1EffLNS1L_9ScaleType4KindE0ELNS_15FloatRoundStyleE2ESJ_EENS1_15EpilogueDefaultEEEEEvvEEEEvNT_6ParamsE --------------------------
	.section	.text._ZN7cutlass13device_kernelINS_4gemm6kernel13GemmUniversalIN4cute5tupleIJiiiiEEENS1_10collective13CollectiveMmaINS1_34MainloopSm90TmaGmmaWarpSpecializedILi2ENS5_IJNS4_1CILi1EEESB_SB_EEENS1_35KernelTmaWarpSpecializedCooperativeEEENS5_IJNSA_ILi512EEENSA_ILi128EEENSA_ILi64EEEEEENS_6half_tENS5_IJlSB_lEEESJ_SK_NS4_8TiledMMAINS4_8MMA_AtomIJNS4_4SM904GMMA26MMA_64x128x16_F32F16F16_SSILNSO_5MajorE0ELSQ_0ELNSO_7ScaleInE1ELSR_1EEEEEENS4_6LayoutINS5_IJNSA_ILi2EEESB_SB_EEENS5_IJSB_NSA_ILi0EEESX_EEEEENS5_IJNS4_10UnderscoreES10_S10_EEEEENS4_13SM90_TMA_LOADENS4_14ComposedLayoutINS4_7SwizzleILi3ELi4ELi3EEENS4_18smem_ptr_flag_bitsILi16EEENSU_INS5_IJNSA_ILi8EEESH_EEENS5_IJSH_SB_EEEEEEEvNS4_8identityES13_S1D_vS1E_EENS_8epilogue10collective6detail29Sm90TmaWarpSpecializedAdapterINS1H_15DefaultEpilogueISJ_SK_SK_NS1G_6thread17LinearCombinationISJ_Li1EffLNS1L_9ScaleType4KindE0ELNS_15FloatRoundStyleE2ESJ_EENS1_15EpilogueDefaultEEEEEvvEEEEvNT_6ParamsE,"ax",@progbits
	.align	128
.text._ZN7cutlass13device_kernelINS_4gemm6kernel13GemmUniversalIN4cute5tupleIJiiiiEEENS1_10collective13CollectiveMmaINS1_34MainloopSm90TmaGmmaWarpSpecializedILi2ENS5_IJNS4_1CILi1EEESB_SB_EEENS1_35KernelTmaWarpSpecializedCooperativeEEENS5_IJNSA_ILi512EEENSA_ILi128EEENSA_ILi64EEEEEENS_6half_tENS5_IJlSB_lEEESJ_SK_NS4_8TiledMMAINS4_8MMA_AtomIJNS4_4SM904GMMA26MMA_64x128x16_F32F16F16_SSILNSO_5MajorE0ELSQ_0ELNSO_7ScaleInE1ELSR_1EEEEEENS4_6LayoutINS5_IJNSA_ILi2EEESB_SB_EEENS5_IJSB_NSA_ILi0EEESX_EEEEENS5_IJNS4_10UnderscoreES10_S10_EEEEENS4_13SM90_TMA_LOADENS4_14ComposedLayoutINS4_7SwizzleILi3ELi4ELi3EEENS4_18smem_ptr_flag_bitsILi16EEENSU_INS5_IJNSA_ILi8EEESH_EEENS5_IJSH_SB_EEEEEEEvNS4_8identityES13_S1D_vS1E_EENS_8epilogue10collective6detail29Sm90TmaWarpSpecializedAdapterINS1H_15DefaultEpilogueISJ_SK_SK_NS1G_6thread17LinearCombinationISJ_Li1EffLNS1L_9ScaleType4KindE0ELNS_15FloatRoundStyleE2ESJ_EENS1_15EpilogueDefaultEEEEEvvEEEEvNT_6ParamsE:
        .type           _ZN7cutlass13device_kernelINS_4gemm6kernel13GemmUniversalIN4cute5tupleIJiiiiEEENS1_10collective13CollectiveMmaINS1_34MainloopSm90TmaGmmaWarpSpecializedILi2ENS5_IJNS4_1CILi1EEESB_SB_EEENS1_35KernelTmaWarpSpecializedCooperativeEEENS5_IJNSA_ILi512EEENSA_ILi128EEENSA_ILi64EEEEEENS_6half_tENS5_IJlSB_lEEESJ_SK_NS4_8TiledMMAINS4_8MMA_AtomIJNS4_4SM904GMMA26MMA_64x128x16_F32F16F16_SSILNSO_5MajorE0ELSQ_0ELNSO_7ScaleInE1ELSR_1EEEEEENS4_6LayoutINS5_IJNSA_ILi2EEESB_SB_EEENS5_IJSB_NSA_ILi0EEESX_EEEEENS5_IJNS4_10UnderscoreES10_S10_EEEEENS4_13SM90_TMA_LOADENS4_14ComposedLayoutINS4_7SwizzleILi3ELi4ELi3EEENS4_18smem_ptr_flag_bitsILi16EEENSU_INS5_IJNSA_ILi8EEESH_EEENS5_IJSH_SB_EEEEEEEvNS4_8identityES13_S1D_vS1E_EENS_8epilogue10collective6detail29Sm90TmaWarpSpecializedAdapterINS1H_15DefaultEpilogueISJ_SK_SK_NS1G_6thread17LinearCombinationISJ_Li1EffLNS1L_9ScaleType4KindE0ELNS_15FloatRoundStyleE2ESJ_EENS1_15EpilogueDefaultEEEEEvvEEEEvNT_6ParamsE,@function
        .size           _ZN7cutlass13device_kernelINS_4gemm6kernel13GemmUniversalIN4cute5tupleIJiiiiEEENS1_10collective13CollectiveMmaINS1_34MainloopSm90TmaGmmaWarpSpecializedILi2ENS5_IJNS4_1CILi1EEESB_SB_EEENS1_35KernelTmaWarpSpecializedCooperativeEEENS5_IJNSA_ILi512EEENSA_ILi128EEENSA_ILi64EEEEEENS_6half_tENS5_IJlSB_lEEESJ_SK_NS4_8TiledMMAINS4_8MMA_AtomIJNS4_4SM904GMMA26MMA_64x128x16_F32F16F16_SSILNSO_5MajorE0ELSQ_0ELNSO_7ScaleInE1ELSR_1EEEEEENS4_6LayoutINS5_IJNSA_ILi2EEESB_SB_EEENS5_IJSB_NSA_ILi0EEESX_EEEEENS5_IJNS4_10UnderscoreES10_S10_EEEEENS4_13SM90_TMA_LOADENS4_14ComposedLayoutINS4_7SwizzleILi3ELi4ELi3EEENS4_18smem_ptr_flag_bitsILi16EEENSU_INS5_IJNSA_ILi8EEESH_EEENS5_IJSH_SB_EEEEEEEvNS4_8identityES13_S1D_vS1E_EENS_8epilogue10collective6detail29Sm90TmaWarpSpecializedAdapterINS1H_15DefaultEpilogueISJ_SK_SK_NS1G_6thread17LinearCombinationISJ_Li1EffLNS1L_9ScaleType4KindE0ELNS_15FloatRoundStyleE2ESJ_EENS1_15EpilogueDefaultEEEEEvvEEEEvNT_6ParamsE,(.L_x_568 - _ZN7cutlass13device_kernelINS_4gemm6kernel13GemmUniversalIN4cute5tupleIJiiiiEEENS1_10collective13CollectiveMmaINS1_34MainloopSm90TmaGmmaWarpSpecializedILi2ENS5_IJNS4_1CILi1EEESB_SB_EEENS1_35KernelTmaWarpSpecializedCooperativeEEENS5_IJNSA_ILi512EEENSA_ILi128EEENSA_ILi64EEEEEENS_6half_tENS5_IJlSB_lEEESJ_SK_NS4_8TiledMMAINS4_8MMA_AtomIJNS4_4SM904GMMA26MMA_64x128x16_F32F16F16_SSILNSO_5MajorE0ELSQ_0ELNSO_7ScaleInE1ELSR_1EEEEEENS4_6LayoutINS5_IJNSA_ILi2EEESB_SB_EEENS5_IJSB_NSA_ILi0EEESX_EEEEENS5_IJNS4_10UnderscoreES10_S10_EEEEENS4_13SM90_TMA_LOADENS4_14ComposedLayoutINS4_7SwizzleILi3ELi4ELi3EEENS4_18smem_ptr_flag_bitsILi16EEENSU_INS5_IJNSA_ILi8EEESH_EEENS5_IJSH_SB_EEEEEEEvNS4_8identityES13_S1D_vS1E_EENS_8epilogue10collective6detail29Sm90TmaWarpSpecializedAdapterINS1H_15DefaultEpilogueISJ_SK_SK_NS1G_6thread17LinearCombinationISJ_Li1EffLNS1L_9ScaleType4KindE0ELNS_15FloatRoundStyleE2ESJ_EENS1_15EpilogueDefaultEEEEEvvEEEEvNT_6ParamsE)
        .other          _ZN7cutlass13device_kernelINS_4gemm6kernel13GemmUniversalIN4cute5tupleIJiiiiEEENS1_10collective13CollectiveMmaINS1_34MainloopSm90TmaGmmaWarpSpecializedILi2ENS5_IJNS4_1CILi1EEESB_SB_EEENS1_35KernelTmaWarpSpecializedCooperativeEEENS5_IJNSA_ILi512EEENSA_ILi128EEENSA_ILi64EEEEEENS_6half_tENS5_IJlSB_lEEESJ_SK_NS4_8TiledMMAINS4_8MMA_AtomIJNS4_4SM904GMMA26MMA_64x128x16_F32F16F16_SSILNSO_5MajorE0ELSQ_0ELNSO_7ScaleInE1ELSR_1EEEEEENS4_6LayoutINS5_IJNSA_ILi2EEESB_SB_EEENS5_IJSB_NSA_ILi0EEESX_EEEEENS5_IJNS4_10UnderscoreES10_S10_EEEEENS4_13SM90_TMA_LOADENS4_14ComposedLayoutINS4_7SwizzleILi3ELi4ELi3EEENS4_18smem_ptr_flag_bitsILi16EEENSU_INS5_IJNSA_ILi8EEESH_EEENS5_IJSH_SB_EEEEEEEvNS4_8identityES13_S1D_vS1E_EENS_8epilogue10collective6detail29Sm90TmaWarpSpecializedAdapterINS1H_15DefaultEpilogueISJ_SK_SK_NS1G_6thread17LinearCombinationISJ_Li1EffLNS1L_9ScaleType4KindE0ELNS_15FloatRoundStyleE2ESJ_EENS1_15EpilogueDefaultEEEEEvvEEEEvNT_6ParamsE,@"STO_CUDA_ENTRY STV_DEFAULT"
_ZN7cutlass13device_kernelINS_4gemm6kernel13GemmUniversalIN4cute5tupleIJiiiiEEENS1_10collective13CollectiveMmaINS1_34MainloopSm90TmaGmmaWarpSpecializedILi2ENS5_IJNS4_1CILi1EEESB_SB_EEENS1_35KernelTmaWarpSpecializedCooperativeEEENS5_IJNSA_ILi512EEENSA_ILi128EEENSA_ILi64EEEEEENS_6half_tENS5_IJlSB_lEEESJ_SK_NS4_8TiledMMAINS4_8MMA_AtomIJNS4_4SM904GMMA26MMA_64x128x16_F32F16F16_SSILNSO_5MajorE0ELSQ_0ELNSO_7ScaleInE1ELSR_1EEEEEENS4_6LayoutINS5_IJNSA_ILi2EEESB_SB_EEENS5_IJSB_NSA_ILi0EEESX_EEEEENS5_IJNS4_10UnderscoreES10_S10_EEEEENS4_13SM90_TMA_LOADENS4_14ComposedLayoutINS4_7SwizzleILi3ELi4ELi3EEENS4_18smem_ptr_flag_bitsILi16EEENSU_INS5_IJNSA_ILi8EEESH_EEENS5_IJSH_SB_EEEEEEEvNS4_8identityES13_S1D_vS1E_EENS_8epilogue10collective6detail29Sm90TmaWarpSpecializedAdapterINS1H_15DefaultEpilogueISJ_SK_SK_NS1G_6thread17LinearCombinationISJ_Li1EffLNS1L_9ScaleType4KindE0ELNS_15FloatRoundStyleE2ESJ_EENS1_15EpilogueDefaultEEEEEvvEEEEvNT_6ParamsE:
[----:B------:R-:W0:Y:S02]  /*0000*/  LDC R1, c[0x0][0x28] ;  /* 0x00000a00ff017b82 */ /* 0x000e240000000800 */
[----:B0-----:R-:W-:Y:S01]  /*0010*/  VIADD R1, R1, 0xfffffb88 ;  /* 0xfffffb8801017836 */ /* 0x001fe20000000000 */
[----:B------:R-:W0:Y:S01]  /*0020*/  S2R R2, SR_TID.X ;  /* 0x0000000000027919 */ /* 0x000e220000002100 */
[----:B------:R-:W-:Y:S01]  /*0030*/  ELECT P0, URZ, PT ;  /* 0x00000000003f782f */ /* 0x000fe20003800000 */
[----:B------:R-:W-:Y:S01]  /*0040*/  BSSY B0, `(.L_x_0) ;  /* 0x0000015000007945 */ /* 0x000fe20003800000 */
[--C-:B0-----:R-:W-:Y:S02]  /*0050*/  SHF.R.U32.HI R0, RZ, 0x5, R2.reuse ;  /* 0x00000005ff007819 */ /* 0x101fe40000011602 */
[----:B------:R-:W-:-:S03]  /*0060*/  SHF.R.U32.HI R2, RZ, 0x7, R2 ;  /* 0x00000007ff027819 */ /* 0x000fc60000011602 */
[----:B------:R-:W0:Y:S04]  /*0070*/  SHFL.IDX PT, R3, R0, RZ, 0x1f ;  /* 0x00001fff00037589 */ /* 0x000e2800000e0000 */
[----:B------:R-:W1:Y:S01]  /*0080*/  SHFL.IDX PT, R2, R2, RZ, 0x1f ;  /* 0x00001fff02027589 */ /* 0x000e6200000e0000 */
[----:B0-----:R-:W-:Y:S02]  /*0090*/  R2UR UR10, R3 ;  /* 0x00000000030a72ca */ /* 0x001fe400000e0000 */
[----:B-1----:R-:W-:-:S11]  /*00a0*/  R2UR UR5, R2 ;  /* 0x00000000020572ca */ /* 0x002fd600000e0000 */
[----:B------:R-:W-:Y:S02]  /*00b0*/  USHF.R.S32.HI UR4, URZ, 0x1f, UR10 ;  /* 0x0000001f3f047899 */ /* 0x000fe4000801140a */
[----:B------:R-:W-:Y:S02]  /*00c0*/  ISETP.NE.OR P0, PT, RZ, UR10, !P0 ;  /* 0x0000000aff007c0c */ /* 0x000fe4000c705670 */
[----:B------:R-:W-:-:S04]  /*00d0*/  ULEA.HI UR4, UR4, UR10, URZ, 0x2 ;  /* 0x0000000a04047291 */ /* 0x000fc8000f8f103f */
[----:B------:R-:W-:-:S04]  /*00e0*/  ULOP3.LUT UR4, UR4, 0xfffffffc, URZ, 0xc0, !UPT ;  /* 0xfffffffc04047892 */ /* 0x000fc8000f8ec03f */
[----:B------:R-:W-:-:S03]  /*00f0*/  UIADD3 UR10, UR10, -UR4, URZ ;  /* 0x800000040a0a7290 */ /* 0x000fc6000fffe03f */
[----:B------:R-:W-:Y:S09]  /*0100*/  @P0 BRA `(.L_x_1) ;  /* 0x0000000000200947 */ /* 0x000ff20003800000 */
[----:B------:R-:W-:Y:S02]  /*0110*/  ULDC.64 UR6, c[0x0][0x198] ;  /* 0x0000660000067ab9 */ /* 0x000fe40000000a00 */
[----:B------:R-:W-:Y:S02]  /*0120*/  UIADD3 UR8, UP0, UR6, 0xf0, URZ ;  /* 0x000000f006087890 */ /* 0x000fe4000ff1e03f */
[----:B------:R-:W-:Y:S02]  /*0130*/  UIADD3 UR6, UP1, UR6, 0x1f0, URZ ;  /* 0x000001f006067890 */ /* 0x000fe4000ff3e03f */
[----:B------:R-:W-:Y:S02]  /*0140*/  UIADD3.X UR9, URZ, UR7, URZ, UP0, !UPT ;  /* 0x000000073f097290 */ /* 0x000fe400087fe43f */
[----:B------:R-:W-:-:S07]  /*0150*/  UIADD3.X UR7, URZ, UR7, URZ, UP1, !UPT ;  /* 0x000000073f077290 */ /* 0x000fce0008ffe43f */
[----:B------:R0:W-:Y:S02]  /*0160*/  UTMACCTL.PF [UR8] ;  /* 0x00000000080079b9 */ /* 0x0001e40008040000 */
[----:B------:R0:W-:Y:S02]  /*0170*/  UTMACCTL.PF [UR6] ;  /* 0x00000000060079b9 */ /* 0x0001e40008040000 */
[----:B0-----:R-:W-:Y:S01]  /*0180*/  NOP ;  /* 0x0000000000007918 */ /* 0x001fe20000000000 */
.L_x_1:
[----:B------:R-:W-:Y:S05]  /*0190*/  BSYNC B0 ;  /* 0x0000000000007941 */ /* 0x000fea0003800000 */
.L_x_0:
[----:B------:R-:W0:Y:S01]  /*01a0*/  SHFL.IDX PT, R2, R0, RZ, 0x1f ;  /* 0x00001fff00027589 */ /* 0x000e2200000e0000 */
[----:B------:R-:W-:Y:S01]  /*01b0*/  UISETP.NE.AND UP0, UPT, UR10, 0x3, UPT ;  /* 0x000000030a00788c */ /* 0x000fe2000bf05270 */
[----:B------:R-:W-:Y:S01]  /*01c0*/  ISETP.NE.AND P1, PT, RZ, UR5, PT ;  /* 0x00000005ff007c0c */ /* 0x000fe2000bf25270 */
[----:B------:R-:W-:Y:S02]  /*01d0*/  UIADD3 UR18, UR5, -0x1, URZ ;  /* 0xffffffff05127890 */ /* 0x000fe4000fffe03f */
[----:B------:R-:W-:Y:S02]  /*01e0*/  UISETP.EQ.OR UP0, UPT, UR10, URZ, !UP0 ;  /* 0x0000003f0a00728c */ /* 0x000fe4000c702670 */
[----:B------:R-:W-:Y:S02]  /*01f0*/  UISETP.GE.U32.AND UP1, UPT, UR18, 0x2, UPT ;  /* 0x000000021200788c */ /* 0x000fe4000bf26070 */
[----:B------:R-:W-:-:S04]  /*0200*/  UISETP.EQ.AND UP0, UPT, UR5, URZ, UP0 ;  /* 0x0000003f0500728c */ /* 0x000fc80008702270 */
[----:B------:R-:W-:-:S04]  /*0210*/  USEL UR38, URZ, 0x1, !UP0 ;  /* 0x000000013f267887 */ /* 0x000fc8000c000000 */
[----:B------:R-:W-:Y:S01]  /*0220*/  USEL UR38, UR38, 0x2, UP1 ;  /* 0x0000000226267887 */ /* 0x000fe20008800000 */
[----:B0-----:R-:W-:-:S13]  /*0230*/  ISETP.NE.AND P0, PT, R2, RZ, PT ;  /* 0x000000ff0200720c */ /* 0x001fda0003f05270 */
[----:B------:R-:W-:Y:S05]  /*0240*/  @P0 BRA `(.L_x_2) ;  /* 0x0000000000480947 */ /* 0x000fea0003800000 */
[----:B------:R-:W0:Y:S01]  /*0250*/  S2UR UR8, SR_CgaCtaId ;  /* 0x00000000000879c3 */ /* 0x000e220000008800 */
[----:B------:R-:W-:Y:S01]  /*0260*/  UMOV UR4, 0x400 ;  /* 0x0000040000047882 */ /* 0x000fe20000000000 */
[----:B------:R-:W-:Y:S01]  /*0270*/  UMOV UR5, 0x1 ;  /* 0x0000000100057882 */ /* 0x000fe20000000000 */
[----:B------:R-:W-:Y:S01]  /*0280*/  UMOV UR6, 0x100 ;  /* 0x0000010000067882 */ /* 0x000fe20000000000 */
[----:B------:R-:W-:Y:S01]  /*0290*/  ELECT P0, URZ, PT ;  /* 0x00000000003f782f */ /* 0x000fe20003800000 */
[----:B------:R-:W-:-:S04]  /*02a0*/  UIADD3 UR6, -UR6, 0x100000, URZ ;  /* 0x0010000006067890 */ /* 0x000fc8000fffe13f */
[----:B------:R-:W-:Y:S02]  /*02b0*/  USHF.L.U32 UR7, UR6, 0xb, URZ ;  /* 0x0000000b06077899 */ /* 0x000fe4000800063f */
[----:B------:R-:W-:Y:S02]  /*02c0*/  USHF.L.U32 UR6, UR6, 0x1, URZ ;  /* 0x0000000106067899 */ /* 0x000fe4000800063f */
[----:B0-----:R-:W-:Y:S02]  /*02d0*/  ULEA UR8, UR8, UR4, 0x18 ;  /* 0x0000000408087291 */ /* 0x001fe4000f8ec03f */
[----:B------:R-:W-:-:S04]  /*02e0*/  UIADD3 UR4, -UR5, 0x100000, URZ ;  /* 0x0010000005047890 */ /* 0x000fc8000fffe13f */
[----:B------:R-:W-:Y:S02]  /*02f0*/  USHF.L.U32 UR5, UR4, 0xb, URZ ;  /* 0x0000000b04057899 */ /* 0x000fe4000800063f */
[----:B------:R-:W-:Y:S01]  /*0300*/  USHF.L.U32 UR4, UR4, 0x1, URZ ;  /* 0x0000000104047899 */ /* 0x000fe2000800063f */
[----:B------:R-:W0:Y:S11]  /*0310*/  FENCE.VIEW.ASYNC.S ;  /* 0x00000000000073c6 */ /* 0x000e360000000000 */
[----:B0-----:R0:W1:Y:S01]  /*0320*/  SYNCS.EXCH.64 URZ, [UR8], UR4 ;  /* 0x00000004083f75b2 */ /* 0x0010620008000100 */
[----:B------:R0:W2:Y:S01]  /*0330*/  SYNCS.EXCH.64 URZ, [UR8+0x10], UR6 ;  /* 0x00001006083f75b2 */ /* 0x0000a20008000100 */
[----:B------:R0:W3:Y:S01]  /*0340*/  SYNCS.EXCH.64 URZ, [UR8+0x8], UR4 ;  /* 0x00000804083f75b2 */ /* 0x0000e20008000100 */
[----:B------:R0:W4:Y:S01]  /*0350*/  SYNCS.EXCH.64 URZ, [UR8+0x18], UR6 ;  /* 0x00001806083f75b2 */ /* 0x0001220008000100 */
[----:B------:R-:W-:Y:S01]  /*0360*/  NOP ;  /* 0x0000000000007918 */ /* 0x000fe20000000000 */
.L_x_2:
[----:B------:R-:W5:Y:S01]  /*0370*/  SHFL.IDX PT, R0, R0, RZ, 0x1f ;  /* 0x00001fff00007589 */ /* 0x000f6200000e0000 */
[----:B------:R-:W-:Y:S01]  /*0380*/  ELECT P0, URZ, PT ;  /* 0x00000000003f782f */ /* 0x000fe20003800000 */
[----:B------:R-:W1:Y:S01]  /*0390*/  S2UR UR17, SR_CTAID.Y ;  /* 0x00000000001179c3 */ /* 0x000e620000002600 */
[----:B0-----:R-:W-:Y:S01]  /*03a0*/  ULDC UR5, c[0x0][0x65c] ;  /* 0x0001970000057ab9 */ /* 0x001fe20000000800 */
[----:B------:R-:W-:Y:S01]  /*03b0*/  UMOV UR12, 0x20 ;  /* 0x00000020000c7882 */ /* 0x000fe20000000000 */
[----:B------:R-:W-:Y:S01]  /*03c0*/  UISETP.NE.AND UP2, UPT, UR5, 0x1, UPT ;  /* 0x000000010500788c */ /* 0x000fe2000bf45270 */
[----:B------:R-:W-:Y:S01]  /*03d0*/  NOP ;  /* 0x0000000000007918 */ /* 0x000fe20000000000 */
[----:B------:R-:W-:Y:S02]  /*03e0*/  NOP ;  /* 0x0000000000007918 */ /* 0x000fe40000000000 */
[----:B------:R-:W-:Y:S01]  /*03f0*/  UP2UR UR39, UPR, URZ, 0x4 ;  /* 0x000000043f277883 */ /* 0x000fe20008000000 */
[----:B------:R-:W0:Y:S01]  /*0400*/  S2UR UR4, SR_CTAID.X ;  /* 0x00000000000479c3 */ /* 0x000e220000002500 */
[----:B------:R-:W-:-:S02]  /*0410*/  PLOP3.LUT P2, PT, PT, PT, UP2, 0x80, 0x0 ;  /* 0x000000000000781c */ /* 0x000fc40003f4f028 */
[----:B------:R-:W-:Y:S02]  /*0420*/  PLOP3.LUT P4, PT, PT, PT, UP2, 0x80, 0x0 ;  /* 0x000000000000781c */ /* 0x000fe40003f8f028 */
[----:B------:R-:W-:Y:S01]  /*0430*/  PLOP3.LUT P3, PT, PT, PT, UP2, 0x80, 0x0 ;  /* 0x000000000000781c */ /* 0x000fe20003f6f028 */
[----:B------:R-:W-:Y:S01]  /*0440*/  @UP2 ULDC UR14, c[0x0][0x10] ;  /* 0x00000400000e2ab9 */ /* 0x000fe20000000800 */
[----:B------:R-:W-:Y:S01]  /*0450*/  @UP2 UMOV UR9, URZ ;  /* 0x0000003f00092c82 */ /* 0x000fe20008000000 */
[----:B------:R-:W-:Y:S01]  /*0460*/  @!UP2 ULDC UR11, c[0x0][0xc] ;  /* 0x00000300000baab9 */ /* 0x000fe20000000800 */
[----:B-----5:R-:W-:Y:S01]  /*0470*/  ISETP.NE.OR P0, PT, R0, RZ, !P0 ;  /* 0x000000ff0000720c */ /* 0x020fe20004705670 */
[----:B-1----:R-:W-:Y:S02]  /*0480*/  @UP2 UMOV UR7, UR17 ;  /* 0x0000001100072c82 */ /* 0x002fe40008000000 */
[----:B------:R-:W-:Y:S01]  /*0490*/  @UP2 UMOV UR8, UR7 ;  /* 0x0000000700082c82 */ /* 0x000fe20008000000 */
[----:B------:R-:W-:Y:S01]  /*04a0*/  @!UP2 UMOV UR7, UR17 ;  /* 0x000000110007ac82 */ /* 0x000fe20008000000 */
[----:B0-----:R-:W-:-:S08]  /*04b0*/  @UP2 UIMAD.WIDE.U32 UR14, UR4, UR14, UR8 ;  /* 0x0000000e040e22a5 */ /* 0x001fd0000f8e0008 */
[----:B------:R-:W-:Y:S01]  /*04c0*/  VOTEU.ALL UP0, P0 ;  /* 0x00000000003f7886 */ /* 0x000fe20000000000 */
[----:B------:R-:W-:Y:S01]  /*04d0*/  VOTEU.ALL UP1, P0 ;  /* 0x00000000003f7886 */ /* 0x000fe20000020000 */
[----:B------:R-:W-:-:S03]  /*04e0*/  IMAD.U32 R2, RZ, RZ, UR14 ;  /* 0x0000000eff027e24 */ /* 0x000fc6000f8e00ff */
[----:B------:R-:W0:Y:S01]  /*04f0*/  @!UP0 S2UR UR6, SR_CgaCtaId ;  /* 0x00000000000689c3 */ /* 0x000e220000008800 */
[----:B------:R-:W-:Y:S01]  /*0500*/  @!UP0 UMOV UR5, 0x400 ;  /* 0x0000040000058882 */ /* 0x000fe20000000000 */
[----:B------:R-:W-:-:S04]  /*0510*/  @!UP0 UIADD3 UR12, -UR12, 0x100000, URZ ;  /* 0x001000000c0c8890 */ /* 0x000fc8000fffe13f */
[----:B------:R-:W-:Y:S02]  /*0520*/  @!UP0 USHF.L.U32 UR13, UR12, 0xb, URZ ;  /* 0x0000000b0c0d8899 */ /* 0x000fe4000800063f */
[----:B------:R-:W-:Y:S01]  /*0530*/  @!UP0 USHF.L.U32 UR12, UR12, 0x1, URZ ;  /* 0x000000010c0c8899 */ /* 0x000fe2000800063f */
[----:B------:R-:W-:Y:S01]  /*0540*/  IMAD.U32 R3, RZ, RZ, UR15 ;  /* 0x0000000fff037e24 */ /* 0x000fe2000f8e00ff */
[----:B0-----:R-:W-:Y:S01]  /*0550*/  @!UP0 ULEA UR16, UR6, UR5, 0x18 ;  /* 0x0000000506108291 */ /* 0x001fe2000f8ec03f */
[----:B------:R-:W-:Y:S01]  /*0560*/  VOTEU.ALL UP0, P0 ;  /* 0x00000000003f7886 */ /* 0x000fe20000000000 */
[----:B------:R-:W-:Y:S01]  /*0570*/  PLOP3.LUT P0, PT, PT, PT, UP2, 0x80, 0x0 ;  /* 0x000000000000781c */ /* 0x000fe20003f0f028 */
[----:B------:R-:W-:Y:S01]  /*0580*/  UMOV UR5, URZ ;  /* 0x0000003f00057c82 */ /* 0x000fe20008000000 */
[----:B------:R-:W-:Y:S01]  /*0590*/  @UP2 UMOV UR6, URZ ;  /* 0x0000003f00062c82 */ /* 0x000fe20008000000 */
[----:B------:R-:W-:Y:S02]  /*05a0*/  @!UP2 UIMAD.WIDE.U32 UR8, UR11, UR7, UR4 ;  /* 0x000000070b08a2a5 */ /* 0x000fe4000f8e0004 */
[----:B------:R-:W-:-:S04]  /*05b0*/  @UP2 UIADD3 UR6, UR15, UR6, URZ ;  /* 0x000000060f062290 */ /* 0x000fc8000fffe03f */
[----:B------:R-:W-:Y:S01]  /*05c0*/  IMAD.U32 R5, RZ, RZ, UR9 ;  /* 0x00000009ff057e24 */ /* 0x000fe2000f8e00ff */
[----:B------:R-:W0:Y:S02]  /*05d0*/  FENCE.VIEW.ASYNC.S ;  /* 0x00000000000073c6 */ /* 0x000e240000000000 */
[----:B0-----:R0:W2:Y:S01]  /*05e0*/  @!UP0 SYNCS.EXCH.64 URZ, [UR16+0x30], UR12 ;  /* 0x0000300c103f85b2 */ /* 0x0010a20008000100 */
[----:B------:R-:W-:Y:S01]  /*05f0*/  @P2 IMAD.U32 R6, RZ, RZ, UR6 ;  /* 0x00000006ff062e24 */ /* 0x000fe2000f8e00ff */
[----:B------:R-:W-:Y:S01]  /*0600*/  MOV R4, UR8 ;  /* 0x0000000800047c02 */ /* 0x000fe20008000f00 */
[----:B------:R-:W-:Y:S01]  /*0610*/  @!P4 IMAD.MOV.U32 R6, RZ, RZ, R5 ;  /* 0x000000ffff06c224 */ /* 0x000fe200078e0005 */
[----:B------:R-:W-:Y:S01]  /*0620*/  @P0 MOV R7, R2 ;  /* 0x0000000200070202 */ /* 0x000fe20000000f00 */
[----:B------:R-:W-:Y:S02]  /*0630*/  IMAD.U32 R2, RZ, RZ, UR8 ;  /* 0x00000008ff027e24 */ /* 0x000fe4000f8e00ff */
[----:B------:R-:W-:Y:S01]  /*0640*/  IMAD.U32 R3, RZ, RZ, UR9 ;  /* 0x00000009ff037e24 */ /* 0x000fe2000f8e00ff */
[----:B------:R0:W-:Y:S01]  /*0650*/  STL [R1+0x100], R6 ;  /* 0x0001000601007387 */ /* 0x0001e20000100800 */
[----:B------:R-:W-:-:S05]  /*0660*/  @!P3 IMAD.MOV.U32 R7, RZ, RZ, R2 ;  /* 0x000000ffff07b224 */ /* 0x000fca00078e0002 */
[----:B------:R0:W-:Y:S01]  /*0670*/  STL [R1+0x104], R7 ;  /* 0x0001040701007387 */ /* 0x0001e20000100800 */
[----:B------:R0:W2:Y:S01]  /*0680*/  @!UP1 SYNCS.EXCH.64 URZ, [UR16+0x38], UR12 ;  /* 0x0000380c103f95b2 */ /* 0x0000a20008000100 */
[----:B------:R-:W-:Y:S01]  /*0690*/  NOP ;  /* 0x0000000000007918 */ /* 0x000fe20000000000 */
[----:B--234-:R-:W-:Y:S06]  /*06a0*/  BAR.SYNC.DEFER_BLOCKING 0x0 ;  /* 0x0000000000007b1d */ /* 0x01cfec0000010000 */
[----:B------:R-:W-:Y:S05]  /*06b0*/  @!P1 BRA `(.L_x_3) ;  /* 0x0000017000449947 */ /* 0x000fea0003800000 */
[----:B------:R-:W-:-:S06]  /*06c0*/  UISETP.GT.U32.AND UP0, UPT, UR18, 0x1, UPT ;  /* 0x000000011200788c */ /* 0x000fcc000bf04070 */
[----:B------:R-:W-:-:S13]  /*06d0*/  PLOP3.LUT P0, PT, PT, PT, UP0, 0x80, 0x0 ;  /* 0x000000000000781c */ /* 0x000fda0003f0f008 */
[----:B0-----:R-:W-:Y:S05]  /*06e0*/  @P0 EXIT ;  /* 0x000000000000094d */ /* 0x001fea0003800000 */
[----:B------:R-:W-:Y:S01]  /*06f0*/  ULDC.64 UR8, c[0x0][0x650] ;  /* 0x0001940000087ab9 */ /* 0x000fe20000000a00 */
[----:B------:R-:W-:Y:S01]  /*0700*/  UMOV UR40, 0xffffffff ;  /* 0xffffffff00287882 */ /* 0x000fe20000000000 */
[----:B------:R-:W-:Y:S01]  /*0710*/  ISETP.GE.U32.AND P0, PT, R7, UR8, PT ;  /* 0x0000000807007c0c */ /* 0x000fe2000bf06070 */
[----:B------:R-:W-:Y:S01]  /*0720*/  UMOV UR41, 0xffffffff ;  /* 0xffffffff00297882 */ /* 0x000fe20000000000 */
[----:B------:R-:W-:Y:S01]  /*0730*/  UMOV UR42, 0xffffffff ;  /* 0xffffffff002a7882 */ /* 0x000fe20000000000 */
[----:B------:R-:W-:Y:S02]  /*0740*/  PRMT R0, RZ, 0x7610, R0 ;  /* 0x00007610ff007816 */ /* 0x000fe40000000000 */
[----:B------:R-:W-:-:S13]  /*0750*/  ISETP.GE.U32.AND.EX P0, PT, R6, UR9, PT, P0 ;  /* 0x0000000906007c0c */ /* 0x000fda000bf06100 */
[----:B------:R-:W-:Y:S05]  /*0760*/  @P0 BRA `(.L_x_4) ;  /* 0x0000000400800947 */ /* 0x000fea0003800000 */
[----:B------:R-:W-:Y:S01]  /*0770*/  I2FP.F32.U32 R0, UR4 ;  /* 0x0000000400007c45 */ /* 0x000fe20008201000 */
[----:B------:R-:W-:Y:S01]  /*0780*/  ULDC.64 UR16, c[0x0][0x628] ;  /* 0x00018a0000107ab9 */ /* 0x000fe20000000a00 */
[----:B------:R-:W-:Y:S01]  /*0790*/  ULDC UR6, c[0x0][0x150] ;  /* 0x0000540000067ab9 */ /* 0x000fe20000000800 */
[----:B------:R-:W-:Y:S01]  /*07a0*/  ISETP.NE.U32.AND P0, PT, RZ, UR16, PT ;  /* 0x00000010ff007c0c */ /* 0x000fe2000bf05070 */
[----:B------:R-:W-:Y:S01]  /*07b0*/  ULDC UR15, c[0x0][0x630] ;  /* 0x00018c00000f7ab9 */ /* 0x000fe20000000800 */
[----:B------:R-:W-:Y:S01]  /*07c0*/  FMUL R0, R0, UR6 ;  /* 0x0000000600007c20 */ /* 0x000fe20008400000 */
[----:B------:R-:W-:Y:S01]  /*07d0*/  R2UR UR18, R7 ;  /* 0x00000000071272ca */ /* 0x000fe200000e0000 */
[----:B------:R-:W-:Y:S01]  /*07e0*/  ULDC UR20, c[0x0][0x154] ;  /* 0x0000550000147ab9 */ /* 0x000fe20000000800 */
[----:B------:R-:W-:Y:S01]  /*07f0*/  ISETP.NE.AND.EX P0, PT, RZ, UR17, PT, P0 ;  /* 0x00000011ff007c0c */ /* 0x000fe2000bf05300 */
[----:B------:R0:W1:Y:S01]  /*0800*/  F2I.U32.TRUNC.NTZ R2, R0 ;  /* 0x0000000000027305 */ /* 0x000062000020f000 */
[----:B------:R-:W-:-:S02]  /*0810*/  R2UR UR19, R6 ;  /* 0x00000000061372ca */ /* 0x000fc400000e0000 */
[----:B------:R-:W-:Y:S02]  /*0820*/  R2UR UR8, R7 ;  /* 0x00000000070872ca */ /* 0x000fe400000e0000 */
[----:B------:R-:W-:-:S07]  /*0830*/  R2UR UR9, R6 ;  /* 0x00000000060972ca */ /* 0x000fce00000e0000 */
[----:B0-----:R-:W-:Y:S08]  /*0840*/  @!P0 BRA `(.L_x_5) ;  /* 0x0000000000308947 */ /* 0x001ff00003800000 */
[----:B------:R-:W-:Y:S01]  /*0850*/  R2UR UR8, R7 ;  /* 0x00000000070872ca */ /* 0x000fe200000e0000 */
[----:B------:R-:W-:Y:S01]  /*0860*/  ULDC UR6, c[0x0][0x634] ;  /* 0x00018d0000067ab9 */ /* 0x000fe20000000800 */
[----:B------:R-:W-:-:S11]  /*0870*/  R2UR UR14, R6 ;  /* 0x00000000060e72ca */ /* 0x000fd600000e0000 */
[----:B------:R-:W-:-:S04]  /*0880*/  UIADD3 UR6, UP0, UR8, UR6, URZ ;  /* 0x0000000608067290 */ /* 0x000fc8000ff1e03f */
[----:B------:R-:W-:-:S04]  /*0890*/  UIADD3.X UR14, URZ, UR14, URZ, UP0, !UPT ;  /* 0x0000000e3f0e7290 */ /* 0x000fc800087fe43f */
[----:B------:R-:W-:-:S04]  /*08a0*/  UIMAD.WIDE.U32 UR8, UR14, UR16, URZ ;  /* 0x000000100e0872a5 */ /* 0x000fc8000f8e003f */
[----:B------:R-:W-:Y:S02]  /*08b0*/  UIMAD.WIDE.U32 UR10, UP0, UR6, UR17, UR8 ;  /* 0x00000011060a72a5 */ /* 0x000fe4000f800008 */
[----:B------:R-:W-:Y:S02]  /*08c0*/  UIMAD.WIDE.U32 UR8, UR6, UR16, URZ ;  /* 0x00000010060872a5 */ /* 0x000fe4000f8e003f */
[----:B------:R-:W-:Y:S02]  /*08d0*/  UIADD3.X UR13, URZ, URZ, URZ, UP0, !UPT ;  /* 0x0000003f3f0d7290 */ /* 0x000fe400087fe43f */
[----:B------:R-:W-:Y:S01]  /*08e0*/  UIADD3 URZ, UP0, UR9, UR10, URZ ;  /* 0x0000000a093f7290 */ /* 0x000fe2000ff1e03f */
[----:B------:R-:W-:-:S03]  /*08f0*/  UMOV UR12, UR11 ;  /* 0x0000000b000c7c82 */ /* 0x000fc60008000000 */
[----:B------:R-:W-:-:S12]  /*0900*/  UIMAD.WIDE.U32.X UR8, UR14, UR17, UR12, UP0 ;  /* 0x000000110e0872a5 */ /* 0x000fd800080e040c */
.L_x_5:
[----:B------:R-:W-:Y:S01]  /*0910*/  USHF.R.U64 UR42, UR8, UR15, UR9 ;  /* 0x0000000f082a7299 */ /* 0x000fe20008001209 */
[----:B------:R-:W-:Y:S01]  /*0920*/  I2FP.F32.U32 R0, UR7 ;  /* 0x0000000700007c45 */ /* 0x000fe20008201000 */
[----:B------:R-:W-:Y:S01]  /*0930*/  USHF.R.U32.HI UR5, URZ, UR15, UR9 ;  /* 0x0000000f3f057299 */ /* 0x000fe20008011609 */
[----:B-1----:R-:W-:Y:S01]  /*0940*/  R2UR UR12, R2 ;  /* 0x00000000020c72ca */ /* 0x002fe200000e0000 */
[----:B------:R-:W-:Y:S02]  /*0950*/  UIADD3 UR6, UP0, URZ, -UR42, URZ ;  /* 0x8000002a3f067290 */ /* 0x000fe4000ff1e03f */
[----:B------:R-:W-:Y:S01]  /*0960*/  FMUL R0, R0, UR20 ;  /* 0x0000001400007c20 */ /* 0x000fe20008400000 */
[----:B------:R-:W-:Y:S01]  /*0970*/  ULDC.64 UR8, c[0x0][0x620] ;  /* 0x0001880000087ab9 */ /* 0x000fe20000000a00 */
[----:B------:R-:W-:Y:S01]  /*0980*/  UIADD3.X UR5, URZ, ~UR5, URZ, UP0, !UPT ;  /* 0x800000053f057290 */ /* 0x000fe200087fe43f */
[----:B------:R-:W-:Y:S01]  /*0990*/  UMOV UR10, UR18 ;  /* 0x00000012000a7c82 */ /* 0x000fe20008000000 */
[----:B------:R-:W-:-:S02]  /*09a0*/  UMOV UR11, UR19 ;  /* 0x00000013000b7c82 */ /* 0x000fc40008000000 */
[----:B------:R-:W-:Y:S01]  /*09b0*/  UIMAD UR5, UR5, UR8, URZ ;  /* 0x00000008050572a4 */ /* 0x000fe2000f8e023f */
[----:B------:R-:W0:Y:S01]  /*09c0*/  F2I.U32.TRUNC.NTZ R0, R0 ;  /* 0x0000000000007305 */ /* 0x000e22000020f000 */
[----:B------:R-:W-:Y:S02]  /*09d0*/  UIMAD.WIDE.U32 UR10, UR6, UR8, UR10 ;  /* 0x00000008060a72a5 */ /* 0x000fe4000f8e000a */
[----:B------:R-:W-:Y:S01]  /*09e0*/  UIMAD UR6, UR6, UR9, UR5 ;  /* 0x00000009060672a4 */ /* 0x000fe2000f8e0205 */
[----:B------:R-:W-:Y:S01]  /*09f0*/  ULDC UR21, c[0x0][0x658] ;  /* 0x0001960000157ab9 */ /* 0x000fe20000000800 */
[----:B------:R-:W-:Y:S02]  /*0a00*/  UMOV UR19, 0xffffffff ;  /* 0xffffffff00137882 */ /* 0x000fe40000000000 */
[----:B------:R-:W-:Y:S01]  /*0a10*/  UIADD3 UR6, UR11, UR6, URZ ;  /* 0x000000060b067290 */ /* 0x000fe2000fffe03f */
[----:B------:R-:W-:Y:S01]  /*0a20*/  ULDC UR15, c[0x0][0x618] ;  /* 0x00018600000f7ab9 */ /* 0x000fe20000000800 */
[----:B------:R-:W-:Y:S01]  /*0a30*/  ULDC.64 UR8, c[0x0][0x640] ;  /* 0x0001900000087ab9 */ /* 0x000fe20000000a00 */
[----:B------:R-:W-:Y:S01]  /*0a40*/  USHF.L.U32 UR11, UR19, UR21, URZ ;  /* 0x00000015130b7299 */ /* 0x000fe2000800063f */
[----:B------:R-:W-:Y:S01]  /*0a50*/  ISETP.NE.U32.AND P0, PT, RZ, UR8, PT ;  /* 0x00000008ff007c0c */ /* 0x000fe2000bf05070 */
[----:B------:R-:W-:-:S02]  /*0a60*/  USHF.R.U64 UR19, UR10, UR15, UR6 ;  /* 0x0000000f0a137299 */ /* 0x000fc40008001206 */
[----:B------:R-:W-:Y:S01]  /*0a70*/  USHF.R.U32.HI UR10, URZ, UR15, UR6 ;  /* 0x0000000f3f0a7299 */ /* 0x000fe20008011606 */
[----:B0-----:R-:W-:Y:S01]  /*0a80*/  R2UR UR14, R0 ;  /* 0x00000000000e72ca */ /* 0x001fe200000e0000 */
[----:B------:R-:W-:Y:S01]  /*0a90*/  ULDC UR17, c[0x0][0x608] ;  /* 0x0001820000117ab9 */ /* 0x000fe20000000800 */
[----:B------:R-:W-:Y:S01]  /*0aa0*/  ISETP.NE.AND.EX P0, PT, RZ, UR9, PT, P0 ;  /* 0x00000009ff007c0c */ /* 0x000fe2000bf05300 */
[----:B------:R-:W-:Y:S02]  /*0ab0*/  USHF.R.U64 UR23, UR19, UR17, UR10 ;  /* 0x0000001113177299 */ /* 0x000fe4000800120a */
[----:B------:R-:W-:Y:S01]  /*0ac0*/  USHF.R.U32.HI UR10, URZ, UR17, UR10 ;  /* 0x000000113f0a7299 */ /* 0x000fe2000801160a */
[----:B------:R-:W-:Y:S01]  /*0ad0*/  UMOV UR16, 0x1 ;  /* 0x0000000100107882 */ /* 0x000fe20000000000 */
[----:B------:R-:W-:Y:S02]  /*0ae0*/  UIADD3 UR12, -UR12, URZ, URZ ;  /* 0x0000003f0c0c7290 */ /* 0x000fe4000fffe13f */
[----:B------:R-:W-:-:S02]  /*0af0*/  USHF.R.U64 UR24, UR23, UR21, UR10 ;  /* 0x0000001517187299 */ /* 0x000fc4000800120a */
[----:B------:R-:W-:Y:S01]  /*0b00*/  USHF.L.U32 UR6, UR16, UR21, URZ ;  /* 0x0000001510067299 */ /* 0x000fe2000800063f */
[----:B------:R-:W-:Y:S01]  /*0b10*/  ULDC UR13, c[0x0][0x144] ;  /* 0x00005100000d7ab9 */ /* 0x000fe20000000800 */
[----:B------:R-:W-:Y:S01]  /*0b20*/  ULDC UR5, c[0x0][0x600] ;  /* 0x0001800000057ab9 */ /* 0x000fe20000000800 */
[----:B------:R-:W-:Y:S02]  /*0b30*/  ULOP3.LUT UR16, URZ, UR11, URZ, 0x33, !UPT ;  /* 0x0000000b3f107292 */ /* 0x000fe4000f8e333f */
[----:B------:R-:W-:Y:S02]  /*0b40*/  USHF.R.U32.HI UR11, URZ, UR21, UR10 ;  /* 0x000000153f0b7299 */ /* 0x000fe4000801160a */
[----:B------:R-:W-:Y:S02]  /*0b50*/  UIADD3 UR18, UR5, -0x1, URZ ;  /* 0xffffffff05127890 */ /* 0x000fe4000fffe03f */
[----:B------:R-:W-:Y:S02]  /*0b60*/  UIADD3 UR20, -UR14, URZ, URZ ;  /* 0x0000003f0e147290 */ /* 0x000fe4000fffe13f */
[----:B------:R-:W-:Y:S01]  /*0b70*/  UIMAD UR4, UR13, UR12, UR4 ;  /* 0x0000000c0d0472a4 */ /* 0x000fe2000f8e0204 */
[----:B------:R-:W-:Y:S01]  /*0b80*/  ULDC UR25, c[0x0][0x148] ;  /* 0x0000520000197ab9 */ /* 0x000fe20000000800 */
[----:B------:R-:W-:Y:S01]  /*0b90*/  ULDC UR21, c[0x0][0x648] ;  /* 0x0001920000157ab9 */ /* 0x000fe20000000800 */
[----:B------:R-:W-:Y:S01]  /*0ba0*/  ULDC UR22, c[0x0][0x638] ;  /* 0x00018e0000167ab9 */ /* 0x000fe20000000800 */
[----:B------:R-:W-:Y:S01]  /*0bb0*/  UMOV UR10, UR24 ;  /* 0x00000018000a7c82 */ /* 0x000fe20008000000 */
[----:B------:R-:W-:Y:S07]  /*0bc0*/  @!P0 BRA `(.L_x_6) ;  /* 0x0000000000308947 */ /* 0x000fee0003800000 */
[----:B------:R-:W-:Y:S02]  /*0bd0*/  ULDC UR14, c[0x0][0x64c] ;  /* 0x00019300000e7ab9 */ /* 0x000fe40000000800 */
        /* <DEDUP_REMOVED lines=8> */
[----:B------:R-:W-:-:S07]  /*0c60*/  UIMAD.WIDE.U32.X UR8, UR17, UR9, UR14, UP0 ;  /* 0x00000009110872a5 */ /* 0x000fce00080e040e */
[----:B------:R-:W-:Y:S01]  /*0c70*/  UMOV UR10, UR8 ;  /* 0x00000008000a7c82 */ /* 0x000fe20008000000 */
[----:B------:R-:W-:-:S05]  /*0c80*/  UMOV UR11, UR9 ;  /* 0x00000009000b7c82 */ /* 0x000fca0008000000 */
.L_x_6:
[----:B------:R-:W-:Y:S01]  /*0c90*/  UISETP.NE.AND UP0, UPT, UR39, URZ, UPT ;  /* 0x0000003f2700728c */ /* 0x000fe2000bf05270 */
[----:B------:R-:W-:Y:S01]  /*0ca0*/  MOV R0, 0x1 ;  /* 0x0000000100007802 */ /* 0x000fe20000000f00 */
[----:B------:R-:W-:Y:S02]  /*0cb0*/  USHF.R.U64 UR8, UR10, UR21, UR11 ;  /* 0x000000150a087299 */ /* 0x000fe4000800120b */
[----:B------:R-:W-:Y:S02]  /*0cc0*/  ULOP3.LUT UR16, UR23, UR16, URZ, 0xc0, !UPT ;  /* 0x0000001017107292 */ /* 0x000fe4000f8ec03f */
[----:B------:R-:W-:Y:S02]  /*0cd0*/  ULOP3.LUT UR18, UR19, UR18, URZ, 0xc0, !UPT ;  /* 0x0000001213127292 */ /* 0x000fe4000f8ec03f */
[----:B------:R-:W-:-:S03]  /*0ce0*/  UIMAD UR16, UR6, UR8, UR16 ;  /* 0x00000008061072a4 */ /* 0x000fc6000f8e0210 */
[----:B------:R-:W-:Y:S02]  /*0cf0*/  @UP0 UIMAD UR4, UR25, UR20, UR7 ;  /* 0x00000014190402a4 */ /* 0x000fe4000f8e0207 */
[----:B------:R-:W-:-:S04]  /*0d00*/  UIADD3 UR7, -UR8, URZ, URZ ;  /* 0x0000003f08077290 */ /* 0x000fc8000fffe13f */
[----:B------:R-:W-:-:S03]  /*0d10*/  UIMAD UR6, UR7, UR22, UR24 ;  /* 0x00000016070672a4 */ /* 0x000fc6000f8e0218 */
[----:B------:R-:W-:Y:S01]  /*0d20*/  ULDC UR7, c[0x0][0x610] ;  /* 0x0001840000077ab9 */ /* 0x000fe20000000800 */
[----:B------:R-:W-:Y:S02]  /*0d30*/  UIMAD UR6, UR6, UR5, UR18 ;  /* 0x00000005060672a4 */ /* 0x000fe4000f8e0212 */
[----:B------:R-:W-:-:S04]  /*0d40*/  UIMAD UR4, UR16, UR7, UR4 ;  /* 0x00000007100472a4 */ /* 0x000fc8000f8e0204 */
[----:B------:R-:W-:Y:S02]  /*0d50*/  USEL UR41, UR6, UR4, !UP0 ;  /* 0x0000000406297287 */ /* 0x000fe4000c000000 */
[----:B------:R-:W-:-:S12]  /*0d60*/  USEL UR40, UR4, UR6, !UP0 ;  /* 0x0000000604287287 */ /* 0x000fd8000c000000 */
.L_x_4:
[----:B------:R-:W-:-:S08]  /*0d70*/  NOP ;  /* 0x0000000000007918 */ /* 0x000fd00000000000 */
[----:B------:R-:W0:Y:S02]  /*0d80*/  USETMAXREG.TRY_ALLOC.CTAPOOL UP0, 0xf0 ;  /* 0x000000f0000079c8 */ /* 0x000e240008000600 */
[----:B0-----:R-:W-:-:S13]  /*0d90*/  PLOP3.LUT P0, PT, PT, PT, UP0, 0x80, 0x0 ;  /* 0x000000000000781c */ /* 0x001fda0003f0f008 */
[----:B------:R-:W-:Y:S05]  /*0da0*/  @!P0 BRA `(.L_x_4) ;  /* 0xfffffffc00f08947 */ /* 0x000fea000383ffff */
[----:B------:R-:W-:Y:S01]  /*0db0*/  ULDC.64 UR4, c[0x0][0x598] ;  /* 0x0001660000047ab9 */ /* 0x000fe20000000a00 */
[----:B------:R-:W-:Y:S01]  /*0dc0*/  ULDC.64 UR44, c[0x0][0x208] ;  /* 0x00008200002c7ab9 */ /* 0x000fe20000000a00 */
[----:B------:R-:W-:-:S04]  /*0dd0*/  ISETP.NE.U32.AND P0, PT, RZ, UR4, PT ;  /* 0x00000004ff007c0c */ /* 0x000fc8000bf05070 */
[----:B------:R-:W-:-:S13]  /*0de0*/  ISETP.NE.AND.EX P0, PT, RZ, UR5, PT, P0 ;  /* 0x00000005ff007c0c */ /* 0x000fda000bf05300 */
[----:B------:R-:W-:Y:S05]  /*0df0*/  @!P0 BRA `(.L_x_7) ;  /* 0x00000000001c8947 */ /* 0x000fea0003800000 */
[----:B------:R-:W0:Y:S02]  /*0e00*/  LDC.64 R2, c[0x0][0x598] ;  /* 0x00016600ff027b82 */ /* 0x000e240000000a00 */
[----:B0-----:R-:W2:Y:S02]  /*0e10*/  LDG.E.64 R2, desc[UR44][R2.64] ;  /* 0x0000002c02027981 */ /* 0x001ea4000c1e1b00 */
[----:B--2---:R-:W-:-:S04]  /*0e20*/  ISETP.NE.U32.AND P0, PT, R2, RZ, PT ;  /* 0x000000ff0200720c */ /* 0x004fc80003f05070 */
[----:B------:R-:W-:-:S13]  /*0e30*/  ISETP.NE.AND.EX P0, PT, R3, RZ, PT, P0 ;  /* 0x000000ff0300720c */ /* 0x000fda0003f05300 */
[----:B------:R-:W-:Y:S05]  /*0e40*/  @!P0 BRA `(.L_x_7) ;  /* 0x0000000000088947 */ /* 0x000fea0003800000 */
[----:B------:R0:W5:Y:S01]  /*0e50*/  LD.E R2, desc[UR44][R2.64] ;  /* 0x0000002c02027980 */ /* 0x000162000c101900 */
[----:B------:R-:W-:Y:S05]  /*0e60*/  BRA `(.L_x_8) ;  /* 0x0000000000247947 */ /* 0x000fea0003800000 */
.L_x_7:
[----:B------:R-:W-:Y:S02]  /*0e70*/  ULDC.64 UR4, c[0x0][0x588] ;  /* 0x0001620000047ab9 */ /* 0x000fe40000000a00 */
[----:B------:R-:W-:-:S04]  /*0e80*/  ISETP.NE.U32.AND P0, PT, RZ, UR4, PT ;  /* 0x00000004ff007c0c */ /* 0x000fc8000bf05070 */
[----:B------:R-:W-:-:S13]  /*0e90*/  ISETP.NE.AND.EX P0, PT, RZ, UR5, PT, P0 ;  /* 0x00000005ff007c0c */ /* 0x000fda000bf05300 */
[----:B------:R-:W-:Y:S05]  /*0ea0*/  @!P0 BRA `(.L_x_9) ;  /* 0x00000000000c8947 */ /* 0x000fea0003800000 */
[----:B------:R-:W0:Y:S02]  /*0eb0*/  LDC.64 R2, c[0x0][0x588] ;  /* 0x00016200ff027b82 */ /* 0x000e240000000a00 */
[----:B0-----:R1:W5:Y:S01]  /*0ec0*/  LDG.E R2, desc[UR44][R2.64] ;  /* 0x0000002c02027981 */ /* 0x001362000c1e1900 */
[----:B------:R-:W-:Y:S05]  /*0ed0*/  BRA `(.L_x_8) ;  /* 0x0000000000087947 */ /* 0x000fea0003800000 */
.L_x_9:
[----:B------:R-:W-:Y:S02]  /*0ee0*/  ULDC UR4, c[0x0][0x580] ;  /* 0x0001600000047ab9 */ /* 0x000fe40000000800 */
[----:B------:R-:W-:-:S07]  /*0ef0*/  IMAD.U32 R2, RZ, RZ, UR4 ;  /* 0x00000004ff027e24 */ /* 0x000fce000f8e00ff */
.L_x_8:
[----:B------:R-:W-:Y:S02]  /*0f00*/  ULDC.64 UR4, c[0x0][0x5a0] ;  /* 0x0001680000047ab9 */ /* 0x000fe40000000a00 */
[----:B------:R-:W-:-:S04]  /*0f10*/  ISETP.NE.U32.AND P0, PT, RZ, UR4, PT ;  /* 0x00000004ff007c0c */ /* 0x000fc8000bf05070 */
[----:B------:R-:W-:-:S13]  /*0f20*/  ISETP.NE.AND.EX P0, PT, RZ, UR5, PT, P0 ;  /* 0x00000005ff007c0c */ /* 0x000fda000bf05300 */
[----:B------:R-:W-:Y:S05]  /*0f30*/  @!P0 BRA `(.L_x_10) ;  /* 0x00000000001c8947 */ /* 0x000fea0003800000 */
[----:B------:R-:W2:Y:S02]  /*0f40*/  LDC.64 R4, c[0x0][0x5a0] ;  /* 0x00016800ff047b82 */ /* 0x000ea40000000a00 */
[----:B--2---:R-:W2:Y:S02]  /*0f50*/  LDG.E.64 R4, desc[UR44][R4.64] ;  /* 0x0000002c04047981 */ /* 0x004ea4000c1e1b00 */
[----:B--2---:R-:W-:-:S04]  /*0f60*/  ISETP.NE.U32.AND P0, PT, R4, RZ, PT ;  /* 0x000000ff0400720c */ /* 0x004fc80003f05070 */
[----:B------:R-:W-:-:S13]  /*0f70*/  ISETP.NE.AND.EX P0, PT, R5, RZ, PT, P0 ;  /* 0x000000ff0500720c */ /* 0x000fda0003f05300 */
[----:B------:R-:W-:Y:S05]  /*0f80*/  @!P0 BRA `(.L_x_10) ;  /* 0x0000000000088947 */ /* 0x000fea0003800000 */
[----:B------:R2:W5:Y:S01]  /*0f90*/  LD.E R16, desc[UR44][R4.64] ;  /* 0x0000002c04107980 */ /* 0x000562000c101900 */
[----:B------:R-:W-:Y:S05]  /*0fa0*/  BRA `(.L_x_11) ;  /* 0x0000000000247947 */ /* 0x000fea0003800000 */
.L_x_10:
[----:B------:R-:W-:Y:S02]  /*0fb0*/  ULDC.64 UR4, c[0x0][0x590] ;  /* 0x0001640000047ab9 */ /* 0x000fe40000000a00 */
[----:B------:R-:W-:-:S04]  /*0fc0*/  ISETP.NE.U32.AND P0, PT, RZ, UR4, PT ;  /* 0x00000004ff007c0c */ /* 0x000fc8000bf05070 */
[----:B------:R-:W-:-:S13]  /*0fd0*/  ISETP.NE.AND.EX P0, PT, RZ, UR5, PT, P0 ;  /* 0x00000005ff007c0c */ /* 0x000fda000bf05300 */
[----:B------:R-:W-:Y:S05]  /*0fe0*/  @!P0 BRA `(.L_x_12) ;  /* 0x00000000000c8947 */ /* 0x000fea0003800000 */
[----:B------:R-:W2:Y:S02]  /*0ff0*/  LDC.64 R16, c[0x0][0x590] ;  /* 0x00016400ff107b82 */ /* 0x000ea40000000a00 */
[----:B--2---:R3:W5:Y:S01]  /*1000*/  LDG.E R16, desc[UR44][R16.64] ;  /* 0x0000002c10107981 */ /* 0x004762000c1e1900 */
[----:B------:R-:W-:Y:S05]  /*1010*/  BRA `(.L_x_11) ;  /* 0x0000000000087947 */ /* 0x000fea0003800000 */
.L_x_12:
[----:B------:R-:W-:Y:S02]  /*1020*/  ULDC UR4, c[0x0][0x584] ;  /* 0x0001610000047ab9 */ /* 0x000fe40000000800 */
[----:B------:R-:W-:-:S07]  /*1030*/  IMAD.U32 R16, RZ, RZ, UR4 ;  /* 0x00000004ff107e24 */ /* 0x000fce000f8e00ff */
.L_x_11:
[----:B------:R-:W-:-:S13]  /*1040*/  LOP3.LUT P0, RZ, R0, 0xff, RZ, 0xc0, !PT ;  /* 0x000000ff00ff7812 */ /* 0x000fda000780c0ff */
[----:B------:R-:W-:Y:S05]  /*1050*/  @!P0 EXIT ;  /* 0x000000000000894d */ /* 0x000fea0003800000 */
[----:B------:R-:W-:Y:S01]  /*1060*/  ULDC UR4, c[0x0][0x28c] ;  /* 0x0000a30000047ab9 */ /* 0x000fe20000000800 */
[----:B------:R-:W-:Y:S01]  /*1070*/  UMOV UR36, URZ ;  /* 0x0000003f00247c82 */ /* 0x000fe20008000000 */
[----:B------:R-:W-:Y:S01]  /*1080*/  UIADD3 UR4, UR4, 0x3f, URZ ;  /* 0x0000003f04047890 */ /* 0x000fe2000fffe03f */
[----:B------:R-:W-:-:S03]  /*1090*/  UMOV UR37, URZ ;  /* 0x0000003f00257c82 */ /* 0x000fc60008000000 */
[----:B------:R-:W-:-:S04]  /*10a0*/  USHF.R.S32.HI UR5, URZ, 0x1f, UR4 ;  /* 0x0000001f3f057899 */ /* 0x000fc80008011404 */
[----:B------:R-:W-:-:S04]  /*10b0*/  ULEA.HI UR5, UR5, UR4, URZ, 0x6 ;  /* 0x0000000405057291 */ /* 0x000fc8000f8f303f */
[----:B------:R-:W-:-:S12]  /*10c0*/  USHF.R.S32.HI UR43, URZ, 0x6, UR5 ;  /* 0x000000063f2b7899 */ /* 0x000fd80008011405 */
.L_x_536:
[----:B------:R-:W4:Y:S01]  /*10d0*/  S2R R0, SR_TID.X ;  /* 0x0000000000007919 */ /* 0x000f220000002100 */
[----:B------:R-:W0:Y:S01]  /*10e0*/  S2UR UR6, SR_CgaCtaId ;  /* 0x00000000000679c3 */ /* 0x000e220000008800 */
[----:B------:R-:W-:Y:S02]  /*10f0*/  UMOV UR46, 0x400 ;  /* 0x00000400002e7882 */ /* 0x000fe40000000000 */
[----:B0-----:R-:W-:Y:S01]  /*1100*/  ULEA UR46, UR6, UR46, 0x18 ;  /* 0x0000002e062e7291 */ /* 0x001fe2000f8ec03f */
[----:B----4-:R-:W-:-:S04]  /*1110*/  LOP3.LUT R0, R0, 0x80, RZ, 0xc0, !PT ;  /* 0x0000008000007812 */ /* 0x010fc800078ec0ff */
[----:B------:R-:W-:-:S06]  /*1120*/  SHF.R.U32.HI R0, RZ, 0x7, R0 ;  /* 0x00000007ff007819 */ /* 0x000fcc0000011600 */
[----:B------:R-:W0:Y:S02]  /*1130*/  SHFL.IDX PT, R0, R0, RZ, 0x1f ;  /* 0x00001fff00007589 */ /* 0x000e2400000e0000 */
[----:B0-----:R-:W-:-:S13]  /*1140*/  R2UR UR4, R0 ;  /* 0x00000000000472ca */ /* 0x001fda00000e0000 */
[----:B------:R-:W-:-:S04]  /*1150*/  ULEA.HI UR5, UR4, UR4, URZ, 0x1 ;  /* 0x0000000404057291 */ /* 0x000fc8000f8f083f */
[----:B------:R-:W-:-:S04]  /*1160*/  ULOP3.LUT UR5, UR5, 0x7fffe, URZ, 0xc0, !UPT ;  /* 0x0007fffe05057892 */ /* 0x000fc8000f8ec03f */
[----:B------:R-:W-:-:S03]  /*1170*/  UIADD3 UR5, UR4, -UR5, URZ ;  /* 0x8000000504057290 */ /* 0x000fc6000fffe03f */
[----:B------:R-:W-:Y:S01]  /*1180*/  ULDC UR4, c[0x0][0x28c] ;  /* 0x0000a30000047ab9 */ /* 0x000fe20000000800 */
[----:B------:R-:W-:Y:S01]  /*1190*/  ULEA UR5, UR5, UR46, 0xd ;  /* 0x0000002e05057291 */ /* 0x000fe2000f8e683f */
[----:B------:R-:W-:-:S03]  /*11a0*/  ISETP.LT.AND P0, PT, RZ, UR4, PT ;  /* 0x00000004ff007c0c */ /* 0x000fc6000bf01270 */
[----:B------:R-:W-:-:S04]  /*11b0*/  UIADD3 UR5, UR5, 0x100, URZ ;  /* 0x0000010005057890 */ /* 0x000fc8000fffe03f */
[----:B------:R-:W-:-:S04]  /*11c0*/  USHF.R.U32.HI UR5, URZ, 0x4, UR5 ;  /* 0x000000043f057899 */ /* 0x000fc80008011605 */
[----:B------:R-:W-:Y:S02]  /*11d0*/  ULOP3.LUT UR47, UR5, 0x3fff, URZ, 0xc0, !UPT ;  /* 0x00003fff052f7892 */ /* 0x000fe4000f8ec03f */
[----:B---3-5:R-:W-:Y:S10]  /*11e0*/  @P0 BRA `(.L_x_13) ;  /* 0x0000000000400947 */ /* 0x028ff40003800000 */
[----:B------:R-:W-:Y:S01]  /*11f0*/  MOV R0, 0x0 ;  /* 0x0000000000007802 */ /* 0x000fe20000000f00 */
[----:B------:R-:W-:Y:S01]  /*1200*/  ULDC.64 UR4, c[0x4][0x68] ;  /* 0x01001a0000047ab9 */ /* 0x000fe20000000a00 */
[----:B------:R-:W-:Y:S01]  /*1210*/  ULDC.64 UR6, c[0x4][0x8] ;  /* 0x0100020000067ab9 */ /* 0x000fe20000000a00 */
[----:B--2---:R-:W-:Y:S01]  /*1220*/  IMAD.U32 R4, RZ, RZ, UR4 ;  /* 0x00000004ff047e24 */ /* 0x004fe2000f8e00ff */
[----:B------:R0:W2:Y:S01]  /*1230*/  LDC.64 R14, c[0x4][R0] ;  /* 0x01000000000e7b82 */ /* 0x0000a20000000a00 */
[----:B------:R-:W-:Y:S01]  /*1240*/  MOV R5, UR5 ;  /* 0x0000000500057c02 */ /* 0x000fe20008000f00 */
[----:B------:R-:W-:Y:S01]  /*1250*/  ULDC.64 UR4, c[0x4][0x70] ;  /* 0x01001c0000047ab9 */ /* 0x000fe20000000a00 */
[----:B------:R-:W-:Y:S01]  /*1260*/  IMAD.U32 R10, RZ, RZ, UR6 ;  /* 0x00000006ff0a7e24 */ /* 0x000fe2000f8e00ff */
[----:B------:R-:W-:Y:S01]  /*1270*/  MOV R11, UR7 ;  /* 0x00000007000b7c02 */ /* 0x000fe20008000f00 */
[----:B------:R-:W-:Y:S02]  /*1280*/  IMAD.U32 R6, RZ, RZ, UR4 ;  /* 0x00000004ff067e24 */ /* 0x000fe4000f8e00ff */
[----:B------:R-:W-:-:S02]  /*1290*/  IMAD.U32 R7, RZ, RZ, UR5 ;  /* 0x00000005ff077e24 */ /* 0x000fc4000f8e00ff */
[----:B------:R-:W-:Y:S02]  /*12a0*/  IMAD.MOV.U32 R8, RZ, RZ, 0x1e1 ;  /* 0x000001e1ff087424 */ /* 0x000fe400078e00ff */
[----:B------:R-:W-:Y:S02]  /*12b0*/  IMAD.MOV.U32 R12, RZ, RZ, 0x1 ;  /* 0x00000001ff0c7424 */ /* 0x000fe400078e00ff */
[----:B0-----:R-:W-:-:S07]  /*12c0*/  IMAD.MOV.U32 R13, RZ, RZ, RZ ;  /* 0x000000ffff0d7224 */ /* 0x001fce00078e00ff */
[----:B------:R-:W-:-:S07]  /*12d0*/  LEPC R20, `(.L_x_13) ;  /* 0x000000001014794e */ /* 0x000fce0000000000 */
[----:B-123-5:R-:W-:Y:S05]  /*12e0*/  CALL.ABS.NOINC R14 ;  /* 0x000000000e007343 */ /* 0x02efea0003c00000 */
.L_x_13:
[----:B------:R-:W-:-:S06]  /*12f0*/  ULOP3.LUT UR4, UR38, 0x1, URZ, 0xfc, !UPT ;  /* 0x0000000126047892 */ /* 0x000fcc000f8efc3f */
[----:B------:R-:W-:-:S04]  /*1300*/  MOV R0, UR4 ;  /* 0x0000000400007c02 */ /* 0x000fc80008000f00 */
[----:B------:R-:W-:-:S13]  /*1310*/  ISETP.NE.AND P0, PT, R0, 0x3, PT ;  /* 0x000000030000780c */ /* 0x000fda0003f05270 */
[----:B------:R-:W-:Y:S05]  /*1320*/  @!P0 BRA `(.L_x_14) ;  /* 0x0000000000048947 */ /* 0x000fea0003800000 */
[----:B------:R-:W-:Y:S01]  /*1330*/  BPT.TRAP 0x1 ;  /* 0x000000040000795c */ /* 0x000fe20000300000 */
.L_x_14:
[----:B-1----:R-:W-:Y:S02]  /*1340*/  IMAD.U32 R3, RZ, RZ, UR37 ;  /* 0x00000025ff037e24 */ /* 0x002fe4000f8e00ff */
[----:B------:R-:W-:-:S03]  /*1350*/  IMAD.U32 R0, RZ, RZ, UR36 ;  /* 0x00000024ff007e24 */ /* 0x000fc6000f8e00ff */
[----:B------:R-:W-:Y:S02]  /*1360*/  LEA R3, R3, UR46, 0x3 ;  /* 0x0000002e03037c11 */ /* 0x000fe4000f8e18ff */
[----:B------:R-:W-:-:S04]  /*1370*/  SHF.L.U32 R0, R0, 0x1f, RZ ;  /* 0x0000001f00007819 */ /* 0x000fc800000006ff */
[----:B------:R0:W1:Y:S01]  /*1380*/  SYNCS.PHASECHK.TRANS64.TRYWAIT P1, [R3+URZ], R0 ;  /* 0x00000000030075a7 */ /* 0x000062000802017f */
[----:B------:R-:W-:Y:S05]  /*1390*/  @!P0 BRA `(.L_x_15) ;  /* 0x0000000000048947 */ /* 0x000fea0003800000 */
[----:B------:R-:W-:Y:S01]  /*13a0*/  BPT.TRAP 0x1 ;  /* 0x000000040000795c */ /* 0x000fe20000300000 */
.L_x_15:
[----:B-1----:R-:W-:Y:S05]  /*13b0*/  @P1 BRA `(.L_x_16) ;  /* 0x0000000000081947 */ /* 0x002fea0003800000 */
[----:B------:R-:W1:Y:S02]  /*13c0*/  SYNCS.PHASECHK.TRANS64.TRYWAIT P1, [R3+URZ], R0 ;  /* 0x00000000030075a7 */ /* 0x000e64000802017f */
[----:B-1----:R-:W-:Y:S05]  /*13d0*/  @!P1 BRA `(.L_x_17) ;  /* 0x0000017800b09947 */ /* 0x002fea0003800000 */
.L_x_16:
[----:B------:R-:W-:-:S04]  /*13e0*/  UISETP.LT.AND UP0, UPT, UR43, 0x1, UPT ;  /* 0x000000012b00788c */ /* 0x000fc8000bf01270 */
[----:B------:R-:W-:-:S04]  /*13f0*/  USEL UR4, UR43, 0x1, UP0 ;  /* 0x000000012b047887 */ /* 0x000fc80008000000 */
[----:B------:R-:W-:-:S06]  /*1400*/  UIADD3 UR4, UR43, -UR4, URZ ;  /* 0x800000042b047290 */ /* 0x000fcc000fffe03f */
[----:B01----:R-:W-:Y:S01]  /*1410*/  IMAD.U32 R0, RZ, RZ, UR4 ;  /* 0x00000004ff007e24 */ /* 0x003fe2000f8e00ff */
[----:B------:R-:W-:Y:S01]  /*1420*/  MOV R3, UR4 ;  /* 0x0000000400037c02 */ /* 0x000fe20008000f00 */
[----:B------:R-:W-:Y:S05]  /*1430*/  WARPSYNC.ALL ;  /* 0x0000000000007948 */ /* 0x000fea0003800000 */
[----:B------:R-:W-:Y:S01]  /*1440*/  ISETP.GE.AND P1, PT, R0, 0x1, PT ;  /* 0x000000010000780c */ /* 0x000fe20003f26270 */
[----:B------:R-:W-:Y:S01]  /*1450*/  UIADD3 UR46, UR46, 0x20100, URZ ;  /* 0x000201002e2e7890 */ /* 0x000fe2000fffe03f */
[----:B------:R-:W-:Y:S01]  /*1460*/  WARPGROUP.ARRIVE ;  /* 0x00000000000079c5 */ /* 0x000fe20000000000 */
[----:B------:R-:W-:Y:S01]  /*1470*/  ULOP3.LUT UR4, UR47, 0x10000, URZ, 0xfc, !UPT ;  /* 0x000100002f047892 */ /* 0x000fe2000f8efc3f */
[----:B-----5:R0:W-:Y:S01]  /*1480*/  STL [R1+0x1c0], R16 ;  /* 0x0001c01001007387 */ /* 0x0201e20000100800 */
[----:B------:R-:W-:-:S02]  /*1490*/  USHF.R.U32.HI UR46, URZ, 0x4, UR46 ;  /* 0x000000043f2e7899 */ /* 0x000fc4000801162e */
[----:B------:R-:W-:Y:S01]  /*14a0*/  ULEA UR8, UR37, UR4, 0xc ;  /* 0x0000000425087291 */ /* 0x000fe2000f8e603f */
[----:B------:R1:W-:Y:S01]  /*14b0*/  STL [R1+0x1bc], R3 ;  /* 0x0001bc0301007387 */ /* 0x0003e20000100800 */
[----:B------:R-:W-:Y:S01]  /*14c0*/  ULOP3.LUT UR5, UR46, 0x3fff, URZ, 0xc0, !UPT ;  /* 0x00003fff2e057892 */ /* 0x000fe2000f8ec03f */
[----:B------:R-:W-:Y:S01]  /*14d0*/  UMOV UR9, 0x40000040 ;  /* 0x4000004000097882 */ /* 0x000fe20000000000 */
[----:B------:R-:W-:Y:S02]  /*14e0*/  UMOV UR11, 0x40000040 ;  /* 0x40000040000b7882 */ /* 0x000fe40000000000 */
[----:B------:R-:W-:Y:S01]  /*14f0*/  ULOP3.LUT UR5, UR5, 0x10000, URZ, 0xfc, !UPT ;  /* 0x0001000005057892 */ /* 0x000fe2000f8efc3f */
[----:B------:R4:W-:Y:S01]  /*1500*/  STL [R1+0x1b8], R2 ;  /* 0x0001b80201007387 */ /* 0x0009e20000100800 */
[----:B------:R-:W-:Y:S02]  /*1510*/  UIADD3 UR12, UR8, 0x400, URZ ;  /* 0x00000400080c7890 */ /* 0x000fe4000fffe03f */
[----:B------:R-:W-:Y:S01]  /*1520*/  ULEA UR6, UR37, UR5, 0xa ;  /* 0x0000000525067291 */ /* 0x000fe2000f8e503f */
[----:B------:R-:W-:Y:S01]  /*1530*/  UMOV UR15, UR11 ;  /* 0x0000000b000f7c82 */ /* 0x000fe20008000000 */
[----:B------:R-:W-:-:S05]  /*1540*/  UMOV UR13, 0x40000040 ;  /* 0x40000040000d7882 */ /* 0x000fca0000000000 */
[----:B------:R-:W-:Y:S02]  /*1550*/  UMOV UR10, UR6 ;  /* 0x00000006000a7c82 */ /* 0x000fe40008000000 */
[----:B------:R-:W-:Y:S01]  /*1560*/  HGMMA.64x128x16.F32 R68, gdesc[UR8], RZ, !UPT, gsb0 ;  /* 0x01e00000084479f0 */ /* 0x000fe2000c0008ff */
[----:B------:R-:W-:Y:S02]  /*1570*/  UMOV UR14, UR10 ;  /* 0x0000000a000e7c82 */ /* 0x000fe40008000000 */
[----:B------:R-:W-:Y:S02]  /*1580*/  WARPGROUP.DEPBAR.LE gsb0, 0x0 ;  /* 0x00008000000079c5 */ /* 0x000fe40000010000 */
[----:B------:R-:W-:Y:S01]  /*1590*/  WARPGROUP.ARRIVE ;  /* 0x00000000000079c5 */ /* 0x000fe20000000000 */
[----:B------:R-:W-:Y:S01]  /*15a0*/  IMAD.MOV.U32 R44, RZ, RZ, R88 ;  /* 0x000000ffff2c7224 */ /* 0x000fe200078e0058 */
[----:B------:R-:W-:Y:S01]  /*15b0*/  MOV R41, R91 ;  /* 0x0000005b00297202 */ /* 0x000fe20000000f00 */
[----:B------:R-:W-:Y:S01]  /*15c0*/  IMAD.MOV.U32 R43, RZ, RZ, R89 ;  /* 0x000000ffff2b7224 */ /* 0x000fe200078e0059 */
[----:B------:R-:W-:Y:S01]  /*15d0*/  MOV R37, R95 ;  /* 0x0000005f00257202 */ /* 0x000fe20000000f00 */
[----:B------:R-:W-:-:S02]  /*15e0*/  IMAD.MOV.U32 R42, RZ, RZ, R90 ;  /* 0x000000ffff2a7224 */ /* 0x000fc400078e005a */
[----:B------:R-:W-:Y:S01]  /*15f0*/  HGMMA.64x128x16.F32 R152, gdesc[UR12], RZ, !UPT, gsb0 ;  /* 0x01e000000c9879f0 */ /* 0x000fe2000c0008ff */
[----:B------:R-:W-:Y:S01]  /*1600*/  UIADD3 UR12, UR8, 0x800, URZ ;  /* 0x00000800080c7890 */ /* 0x000fe2000fffe03f */
[----:B------:R-:W-:Y:S01]  /*1610*/  IMAD.MOV.U32 R40, RZ, RZ, R92 ;  /* 0x000000ffff287224 */ /* 0x000fe200078e005c */
[----:B------:R-:W-:Y:S01]  /*1620*/  MOV R33, R99 ;  /* 0x0000006300217202 */ /* 0x000fe20000000f00 */
[----:B------:R-:W-:Y:S01]  /*1630*/  IMAD.MOV.U32 R39, RZ, RZ, R93 ;  /* 0x000000ffff277224 */ /* 0x000fe200078e005d */
[----:B------:R-:W-:Y:S01]  /*1640*/  MOV R29, R103 ;  /* 0x00000067001d7202 */ /* 0x000fe20000000f00 */
[----:B------:R-:W-:Y:S01]  /*1650*/  IMAD.MOV.U32 R38, RZ, RZ, R94 ;  /* 0x000000ffff267224 */ /* 0x000fe200078e005e */
[----:B------:R-:W-:Y:S01]  /*1660*/  MOV R25, R107 ;  /* 0x0000006b00197202 */ /* 0x000fe20000000f00 */
[----:B------:R-:W-:Y:S01]  /*1670*/  IMAD.MOV.U32 R36, RZ, RZ, R96 ;  /* 0x000000ffff247224 */ /* 0x000fe200078e0060 */
[----:B------:R-:W-:Y:S01]  /*1680*/  MOV R21, R111 ;  /* 0x0000006f00157202 */ /* 0x000fe20000000f00 */
[----:B------:R-:W-:Y:S01]  /*1690*/  IMAD.MOV.U32 R35, RZ, RZ, R97 ;  /* 0x000000ffff237224 */ /* 0x000fe200078e0061 */
[----:B---3--:R-:W-:Y:S01]  /*16a0*/  MOV R17, R115 ;  /* 0x0000007300117202 */ /* 0x008fe20000000f00 */
[----:B------:R-:W-:Y:S01]  /*16b0*/  IMAD.MOV.U32 R34, RZ, RZ, R98 ;  /* 0x000000ffff227224 */ /* 0x000fe200078e0062 */
[----:B------:R-:W-:Y:S01]  /*16c0*/  MOV R13, R119 ;  /* 0x00000077000d7202 */ /* 0x000fe20000000f00 */
[----:B------:R-:W-:Y:S01]  /*16d0*/  IMAD.MOV.U32 R32, RZ, RZ, R100 ;  /* 0x000000ffff207224 */ /* 0x000fe200078e0064 */
[----:B------:R-:W-:Y:S01]  /*16e0*/  MOV R9, R123 ;  /* 0x0000007b00097202 */ /* 0x000fe20000000f00 */
[----:B------:R-:W-:Y:S01]  /*16f0*/  IMAD.MOV.U32 R31, RZ, RZ, R101 ;  /* 0x000000ffff1f7224 */ /* 0x000fe200078e0065 */
[----:B--2---:R-:W-:Y:S01]  /*1700*/  MOV R5, R127 ;  /* 0x0000007f00057202 */ /* 0x004fe20000000f00 */
[----:B------:R-:W-:Y:S01]  /*1710*/  IMAD.MOV.U32 R30, RZ, RZ, R102 ;  /* 0x000000ffff1e7224 */ /* 0x000fe200078e0066 */
[----:B------:R-:W-:Y:S01]  /*1720*/  MOV R0, R131 ;  /* 0x0000008300007202 */ /* 0x000fe20000000f00 */
[----:B------:R-:W-:Y:S01]  /*1730*/  IMAD.MOV.U32 R28, RZ, RZ, R104 ;  /* 0x000000ffff1c7224 */ /* 0x000fe200078e0068 */
[----:B------:R-:W-:Y:S01]  /*1740*/  UMOV UR14, UR10 ;  /* 0x0000000a000e7c82 */ /* 0x000fe20008000000 */
[----:B------:R-:W-:Y:S01]  /*1750*/  IMAD.MOV.U32 R27, RZ, RZ, R105 ;  /* 0x000000ffff1b7224 */ /* 0x000fe200078e0069 */
[----:B------:R-:W-:Y:S01]  /*1760*/  UMOV UR15, UR11 ;  /* 0x0000000b000f7c82 */ /* 0x000fe20008000000 */
[----:B------:R-:W-:Y:S01]  /*1770*/  IMAD.MOV.U32 R26, RZ, RZ, R106 ;  /* 0x000000ffff1a7224 */ /* 0x000fe200078e006a */
[----:B------:R-:W-:Y:S01]  /*1780*/  UMOV UR13, 0x40000040 ;  /* 0x40000040000d7882 */ /* 0x000fe20000000000 */
        /* <DEDUP_REMOVED lines=12> */
[----:B0-----:R-:W-:Y:S01]  /*1850*/  IMAD.MOV.U32 R16, RZ, RZ, R116 ;  /* 0x000000ffff107224 */ /* 0x001fe200078e0074 */
[----:B------:R-:W-:Y:S01]  /*1860*/  MOV R223, R13 ;  /* 0x0000000d00df7202 */ /* 0x000fe20000000f00 */
[----:B------:R-:W-:Y:S01]  /*1870*/  IMAD.MOV.U32 R15, RZ, RZ, R117 ;  /* 0x000000ffff0f7224 */ /* 0x000fe200078e0075 */
[----:B------:R-:W-:Y:S01]  /*1880*/  MOV R227, R9 ;  /* 0x0000000900e37202 */ /* 0x000fe20000000f00 */
[----:B------:R-:W-:Y:S01]  /*1890*/  IMAD.MOV.U32 R14, RZ, RZ, R118 ;  /* 0x000000ffff0e7224 */ /* 0x000fe200078e0076 */
[----:B------:R-:W-:Y:S01]  /*18a0*/  MOV R231, R5 ;  /* 0x0000000500e77202 */ /* 0x000fe20000000f00 */
[----:B------:R-:W-:Y:S01]  /*18b0*/  IMAD.MOV.U32 R12, RZ, RZ, R120 ;  /* 0x000000ffff0c7224 */ /* 0x000fe200078e0078 */
[----:B------:R-:W-:Y:S01]  /*18c0*/  MOV R235, R0 ;  /* 0x0000000000eb7202 */ /* 0x000fe20000000f00 */
[----:B------:R-:W-:-:S02]  /*18d0*/  IMAD.MOV.U32 R11, RZ, RZ, R121 ;  /* 0x000000ffff0b7224 */ /* 0x000fc400078e0079 */
[----:B------:R-:W-:Y:S02]  /*18e0*/  IMAD.MOV.U32 R10, RZ, RZ, R122 ;  /* 0x000000ffff0a7224 */ /* 0x000fe400078e007a */
[----:B------:R-:W-:Y:S02]  /*18f0*/  IMAD.MOV.U32 R8, RZ, RZ, R124 ;  /* 0x000000ffff087224 */ /* 0x000fe400078e007c */
[----:B------:R-:W-:Y:S02]  /*1900*/  IMAD.MOV.U32 R7, RZ, RZ, R125 ;  /* 0x000000ffff077224 */ /* 0x000fe400078e007d */
[----:B------:R-:W-:Y:S02]  /*1910*/  IMAD.MOV.U32 R6, RZ, RZ, R126 ;  /* 0x000000ffff067224 */ /* 0x000fe400078e007e */
[----:B------:R-:W-:Y:S02]  /*1920*/  IMAD.MOV.U32 R4, RZ, RZ, R128 ;  /* 0x000000ffff047224 */ /* 0x000fe400078e0080 */
[----:B-1----:R-:W-:-:S02]  /*1930*/  IMAD.MOV.U32 R3, RZ, RZ, R129 ;  /* 0x000000ffff037224 */ /* 0x002fc400078e0081 */
[----:B----4-:R-:W-:Y:S02]  /*1940*/  IMAD.MOV.U32 R2, RZ, RZ, R130 ;  /* 0x000000ffff027224 */ /* 0x010fe400078e0082 */
[----:B------:R-:W-:Y:S02]  /*1950*/  IMAD.MOV.U32 R64, RZ, RZ, R68 ;  /* 0x000000ffff407224 */ /* 0x000fe400078e0044 */
[----:B------:R-:W-:Y:S02]  /*1960*/  IMAD.MOV.U32 R63, RZ, RZ, R69 ;  /* 0x000000ffff3f7224 */ /* 0x000fe400078e0045 */
[----:B------:R-:W-:Y:S02]  /*1970*/  IMAD.MOV.U32 R62, RZ, RZ, R70 ;  /* 0x000000ffff3e7224 */ /* 0x000fe400078e0046 */
[----:B------:R-:W-:Y:S02]  /*1980*/  IMAD.MOV.U32 R60, RZ, RZ, R72 ;  /* 0x000000ffff3c7224 */ /* 0x000fe400078e0048 */
[----:B------:R-:W-:-:S02]  /*1990*/  IMAD.MOV.U32 R59, RZ, RZ, R73 ;  /* 0x000000ffff3b7224 */ /* 0x000fc400078e0049 */
[----:B------:R-:W-:Y:S02]  /*19a0*/  IMAD.MOV.U32 R58, RZ, RZ, R74 ;  /* 0x000000ffff3a7224 */ /* 0x000fe400078e004a */
        /* <DEDUP_REMOVED lines=23> */
[----:B------:R-:W-:Y:S01]  /*1b20*/  IMAD.MOV.U32 R234, RZ, RZ, R2 ;  /* 0x000000ffffea7224 */ /* 0x000fe200078e0002 */
[----:B------:R-:W-:Y:S02]  /*1b30*/  WARPGROUP.DEPBAR.LE gsb0, 0x0 ;  /* 0x00008000000079c5 */ /* 0x000fe40000010000 */
[----:B------:R-:W-:Y:S01]  /*1b40*/  WARPGROUP.ARRIVE ;  /* 0x00000000000079c5 */ /* 0x000fe20000000000 */
[----:B------:R0:W-:Y:S04]  /*1b50*/  STL.64 [R1+0x370], R214 ;  /* 0x000370d601007387 */ /* 0x0001e80000100a00 */
[----:B------:R1:W-:Y:S01]  /*1b60*/  STL.64 [R1+0x368], R212 ;  /* 0x000368d401007387 */ /* 0x0003e20000100a00 */
[----:B------:R-:W-:Y:S01]  /*1b70*/  HGMMA.64x128x16.F32 R88, gdesc[UR12], RZ, !UPT, gsb0 ;  /* 0x01e000000c5879f0 */ /* 0x000fe2000c0008ff */
[----:B------:R-:W-:-:S02]  /*1b80*/  UIADD3 UR12, UR8, 0xc00, URZ ;  /* 0x00000c00080c7890 */ /* 0x000fc4000fffe03f */
[----:B------:R2:W-:Y:S01]  /*1b90*/  STL.64 [R1+0x360], R210 ;  /* 0x000360d201007387 */ /* 0x0005e20000100a00 */
[----:B------:R-:W-:Y:S01]  /*1ba0*/  UMOV UR14, UR10 ;  /* 0x0000000a000e7c82 */ /* 0x000fe20008000000 */
[----:B------:R-:W-:Y:S01]  /*1bb0*/  UMOV UR15, UR11 ;  /* 0x0000000b000f7c82 */ /* 0x000fe20008000000 */
[----:B------:R-:W-:Y:S01]  /*1bc0*/  UMOV UR13, 0x40000040 ;  /* 0x40000040000d7882 */ /* 0x000fe20000000000 */
[----:B------:R3:W-:Y:S01]  /*1bd0*/  STL.64 [R1+0x358], R208 ;  /* 0x000358d001007387 */ /* 0x0007e20000100a00 */
[----:B0-----:R-:W-:Y:S01]  /*1be0*/  IMAD.MOV.U32 R214, RZ, RZ, R22 ;  /* 0x000000ffffd67224 */ /* 0x001fe200078e0016 */
[----:B------:R-:W-:Y:S02]  /*1bf0*/  MOV R215, R21 ;  /* 0x0000001500d77202 */ /* 0x000fe40000000f00 */
[----:B------:R0:W-:Y:S01]  /*1c00*/  STL.64 [R1+0x350], R206 ;  /* 0x000350ce01007387 */ /* 0x0001e20000100a00 */
[----:B-1----:R-:W-:Y:S02]  /*1c10*/  IMAD.MOV.U32 R212, RZ, RZ, R24 ;  /* 0x000000ffffd47224 */ /* 0x002fe400078e0018 */
[----:B------:R-:W-:Y:S01]  /*1c20*/  IMAD.MOV.U32 R213, RZ, RZ, R23 ;  /* 0x000000ffffd57224 */ /* 0x000fe200078e0017 */
[----:B------:R1:W-:Y:S01]  /*1c30*/  STL.64 [R1+0x348], R204 ;  /* 0x000348cc01007387 */ /* 0x0003e20000100a00 */
[----:B--2---:R-:W-:Y:S01]  /*1c40*/  IMAD.MOV.U32 R210, RZ, RZ, R26 ;  /* 0x000000ffffd27224 */ /* 0x004fe200078e001a */
[----:B------:R-:W-:-:S02]  /*1c50*/  MOV R211, R25 ;  /* 0x0000001900d37202 */ /* 0x000fc40000000f00 */
[----:B------:R2:W-:Y:S01]  /*1c60*/  STL.64 [R1+0x340], R202 ;  /* 0x000340ca01007387 */ /* 0x0005e20000100a00 */
[----:B---3--:R-:W-:Y:S02]  /*1c70*/  IMAD.MOV.U32 R208, RZ, RZ, R28 ;  /* 0x000000ffffd07224 */ /* 0x008fe400078e001c */
[----:B------:R-:W-:Y:S01]  /*1c80*/  IMAD.MOV.U32 R209, RZ, RZ, R27 ;  /* 0x000000ffffd17224 */ /* 0x000fe200078e001b */
        /* <DEDUP_REMOVED lines=44> */
[----:B------:R-:W-:Y:S01]  /*1f50*/  MOV R179, R57 ;  /* 0x0000003900b37202 */ /* 0x000fe20000000f00 */
[----:B---3--:R-:W-:-:S02]  /*1f60*/  IMAD.MOV.U32 R176, RZ, RZ, R60 ;  /* 0x000000ffffb07224 */ /* 0x008fc400078e003c */
[----:B------:R-:W-:Y:S02]  /*1f70*/  IMAD.MOV.U32 R177, RZ, RZ, R59 ;  /* 0x000000ffffb17224 */ /* 0x000fe400078e003b */
[----:B0-----:R-:W-:Y:S01]  /*1f80*/  IMAD.MOV.U32 R174, RZ, RZ, R62 ;  /* 0x000000ffffae7224 */ /* 0x001fe200078e003e */
[----:B------:R-:W-:Y:S01]  /*1f90*/  MOV R175, R61 ;  /* 0x0000003d00af7202 */ /* 0x000fe20000000f00 */
[----:B-1----:R-:W-:Y:S02]  /*1fa0*/  IMAD.MOV.U32 R172, RZ, RZ, R64 ;  /* 0x000000ffffac7224 */ /* 0x002fe400078e0040 */
[----:B------:R-:W-:Y:S01]  /*1fb0*/  IMAD.MOV.U32 R173, RZ, RZ, R63 ;  /* 0x000000ffffad7224 */ /* 0x000fe200078e003f */
[----:B------:R-:W-:Y:S02]  /*1fc0*/  WARPGROUP.DEPBAR.LE gsb0, 0x0 ;  /* 0x00008000000079c5 */ /* 0x000fe40000010000 */
[----:B------:R-:W-:-:S06]  /*1fd0*/  WARPGROUP.ARRIVE ;  /* 0x00000000000079c5 */ /* 0x000fcc0000000000 */
[----:B------:R-:W-:Y:S01]  /*1fe0*/  HGMMA.64x128x16.F32 R24, gdesc[UR12], RZ, !UPT, gsb0 ;  /* 0x01e000000c1879f0 */ /* 0x000fe2000c0008ff */
[----:B------:R-:W-:Y:S02]  /*1ff0*/  UIADD3 UR12, UR8, 0x2, URZ ;  /* 0x00000002080c7890 */ /* 0x000fe4000fffe03f */
[----:B------:R-:W-:Y:S01]  /*2000*/  UIADD3 UR14, UR6, 0x2, URZ ;  /* 0x00000002060e7890 */ /* 0x000fe2000fffe03f */
[----:B------:R-:W-:Y:S01]  /*2010*/  UMOV UR13, 0x40000040 ;  /* 0x40000040000d7882 */ /* 0x000fe20000000000 */
[----:B------:R-:W-:Y:S01]  /*2020*/  UMOV UR15, 0x40000040 ;  /* 0x40000040000f7882 */ /* 0x000fe20000000000 */
[----:B------:R-:W-:Y:S02]  /*2030*/  WARPGROUP.DEPBAR.LE gsb0, 0x0 ;  /* 0x00008000000079c5 */ /* 0x000fe40000010000 */
[----:B------:R-:W-:-:S06]  /*2040*/  WARPGROUP.ARRIVE ;  /* 0x00000000000079c5 */ /* 0x000fcc0000000000 */
[----:B------:R-:W-:Y:S03]  /*2050*/  HGMMA.64x128x16.F32 R172, gdesc[UR12], R172, gsb0 ;  /* 0x01e000000cac79f0 */ /* 0x000fe600080008ac */
[----:B------:R-:W-:Y:S02]  /*2060*/  WARPGROUP.DEPBAR.LE gsb0, 0x0 ;  /* 0x00008000000079c5 */ /* 0x000fe40000010000 */
[----:B------:R-:W-:Y:S04]  /*2070*/  STL.64 [R1], R172 ;  /* 0x000000ac01007387 */ /* 0x000fe80000100a00 */
[----:B------:R-:W-:Y:S04]  /*2080*/  STL.64 [R1+0x8], R174 ;  /* 0x000008ae01007387 */ /* 0x000fe80000100a00 */
        /* <DEDUP_REMOVED lines=19> */
[----:B------:R0:W-:Y:S04]  /*21c0*/  STL.64 [R1+0xa8], R214 ;  /* 0x0000a8d601007387 */ /* 0x0001e80000100a00 */
        /* <DEDUP_REMOVED lines=10> */
[----:B0-----:R-:W2:Y:S04]  /*2270*/  LDL.LU.64 R214, [R1+0x370] ;  /* 0x0003700001d67983 */ /* 0x001ea80000300a00 */
[----:B------:R-:W2:Y:S04]  /*2280*/  LDL.LU.64 R212, [R1+0x368] ;  /* 0x0003680001d47983 */ /* 0x000ea80000300a00 */
        /* <DEDUP_REMOVED lines=19> */
[----:B------:R-:W2:Y:S01]  /*23c0*/  LDL.LU.64 R172, [R1+0x2c8] ;  /* 0x0002c80001ac7983 */ /* 0x000ea20000300a00 */
[----:B------:R-:W-:Y:S01]  /*23d0*/  UIADD3 UR12, UR8, 0x402, URZ ;  /* 0x00000402080c7890 */ /* 0x000fe2000fffe03f */
[----:B------:R-:W-:Y:S01]  /*23e0*/  UMOV UR13, 0x40000040 ;  /* 0x40000040000d7882 */ /* 0x000fe20000000000 */
[----:B--2---:R-:W-:-:S07]  /*23f0*/  WARPGROUP.ARRIVE ;  /* 0x00000000000079c5 */ /* 0x004fce0000000000 */
[----:B------:R-:W-:Y:S01]  /*2400*/  HGMMA.64x128x16.F32 R152, gdesc[UR12], R152, gsb0 ;  /* 0x01e000000c9879f0 */ /* 0x000fe20008000898 */
[----:B------:R-:W-:Y:S02]  /*2410*/  UIADD3 UR12, UR8, 0x802, URZ ;  /* 0x00000802080c7890 */ /* 0x000fe4000fffe03f */
[----:B------:R-:W-:Y:S02]  /*2420*/  WARPGROUP.DEPBAR.LE gsb0, 0x0 ;  /* 0x00008000000079c5 */ /* 0x000fe40000010000 */
        /* <DEDUP_REMOVED lines=32> */
[----:B0-----:R-:W2:Y:S04]  /*2630*/  LDL.LU.64 R152, [R1] ;  /* 0x0000000001987983 */ /* 0x001ea80000300a00 */
        /* <DEDUP_REMOVED lines=31> */
[----:B------:R-:W-:Y:S01]  /*2830*/  WARPGROUP.ARRIVE ;  /* 0x00000000000079c5 */ /* 0x000fe20000000000 */
[----:B------:R-:W-:-:S05]  /*2840*/  UMOV UR13, 0x40000040 ;  /* 0x40000040000d7882 */ /* 0x000fca0000000000 */
[----:B------:R-:W-:Y:S01]  /*2850*/  HGMMA.64x128x16.F32 R88, gdesc[UR12], R88, gsb0 ;  /* 0x01e000000c5879f0 */ /* 0x000fe20008000858 */
[----:B------:R-:W-:Y:S01]  /*2860*/  UIADD3 UR12, UR8, 0xc02, URZ ;  /* 0x00000c02080c7890 */ /* 0x000fe2000fffe03f */
[----:B------:R-:W-:Y:S01]  /*2870*/  UMOV UR13, 0x40000040 ;  /* 0x40000040000d7882 */ /* 0x000fe20000000000 */
[----:B------:R-:W-:Y:S02]  /*2880*/  WARPGROUP.DEPBAR.LE gsb0, 0x0 ;  /* 0x00008000000079c5 */ /* 0x000fe40000010000 */
[----:B------:R-:W-:-:S07]  /*2890*/  WARPGROUP.ARRIVE ;  /* 0x00000000000079c5 */ /* 0x000fce0000000000 */
[----:B------:R-:W-:Y:S01]  /*28a0*/  HGMMA.64x128x16.F32 R24, gdesc[UR12], R24, gsb0 ;  /* 0x01e000000c1879f0 */ /* 0x000fe20008000818 */
[----:B------:R-:W-:Y:S02]  /*28b0*/  UIADD3 UR12, UR8, 0x4, URZ ;  /* 0x00000004080c7890 */ /* 0x000fe4000fffe03f */
[----:B------:R-:W-:Y:S01]  /*28c0*/  UIADD3 UR14, UR6, 0x4, URZ ;  /* 0x00000004060e7890 */ /* 0x000fe2000fffe03f */
[----:B------:R-:W-:Y:S01]  /*28d0*/  UMOV UR13, 0x40000040 ;  /* 0x40000040000d7882 */ /* 0x000fe20000000000 */
[----:B------:R-:W-:Y:S01]  /*28e0*/  UMOV UR15, 0x40000040 ;  /* 0x40000040000f7882 */ /* 0x000fe20000000000 */
[----:B------:R-:W-:Y:S02]  /*28f0*/  WARPGROUP.DEPBAR.LE gsb0, 0x0 ;  /* 0x00008000000079c5 */ /* 0x000fe40000010000 */
[----:B--2---:R-:W-:-:S06]  /*2900*/  WARPGROUP.ARRIVE ;  /* 0x00000000000079c5 */ /* 0x004fcc0000000000 */
[----:B------:R-:W-:Y:S03]  /*2910*/  HGMMA.64x128x16.F32 R152, gdesc[UR12], R152, gsb0 ;  /* 0x01e000000c9879f0 */ /* 0x000fe60008000898 */
[----:B------:R-:W-:Y:S02]  /*2920*/  WARPGROUP.DEPBAR.LE gsb0, 0x0 ;  /* 0x00008000000079c5 */ /* 0x000fe40000010000 */
[----:B------:R-:W-:Y:S01]  /*2930*/  STL.64 [R1], R152 ;  /* 0x0000009801007387 */ /* 0x000fe20000100a00 */
[----:B------:R-:W-:Y:S01]  /*2940*/  IMAD.MOV.U32 R4, RZ, RZ, R214 ;  /* 0x000000ffff047224 */ /* 0x000fe200078e00d6 */
[----:B------:R-:W-:Y:S01]  /*2950*/  MOV R6, R212 ;  /* 0x000000d400067202 */ /* 0x000fe20000000f00 */
[----:B------:R-:W-:Y:S01]  /*2960*/  IMAD.MOV.U32 R0, RZ, RZ, R215 ;  /* 0x000000ffff007224 */ /* 0x000fe200078e00d7 */
[----:B------:R-:W-:Y:S01]  /*2970*/  STL.64 [R1+0x8], R154 ;  /* 0x0000089a01007387 */ /* 0x000fe20000100a00 */
        /* <DEDUP_REMOVED lines=35> */
[----:B------:R0:W-:Y:S01]  /*2bb0*/  STL [R1+0x50], R172 ;  /* 0x000050ac01007387 */ /* 0x0001e20000100800 */
[----:B------:R-:W-:-:S02]  /*2bc0*/  IMAD.MOV.U32 R222, RZ, RZ, R189 ;  /* 0x000000ffffde7224 */ /* 0x000fc400078e00bd */
[----:B------:R-:W-:Y:S01]  /*2bd0*/  IMAD.MOV.U32 R225, RZ, RZ, R186 ;  /* 0x000000ffffe17224 */ /* 0x000fe200078e00ba */
[----:B------:R-:W2:Y:S01]  /*2be0*/  LDL.LU.64 R214, [R1+0x2c0] ;  /* 0x0002c00001d67983 */ /* 0x000ea20000300a00 */
[----:B------:R-:W-:Y:S02]  /*2bf0*/  IMAD.MOV.U32 R224, RZ, RZ, R187 ;  /* 0x000000ffffe07224 */ /* 0x000fe400078e00bb */
[----:B------:R-:W-:Y:S01]  /*2c00*/  IMAD.MOV.U32 R226, RZ, RZ, R185 ;  /* 0x000000ffffe27224 */ /* 0x000fe200078e00b9 */
[----:B------:R-:W2:Y:S01]  /*2c10*/  LDL.LU.64 R212, [R1+0x2b8] ;  /* 0x0002b80001d47983 */ /* 0x000ea20000300a00 */
[----:B------:R-:W-:Y:S02]  /*2c20*/  IMAD.MOV.U32 R229, RZ, RZ, R182 ;  /* 0x000000ffffe57224 */ /* 0x000fe400078e00b6 */
[----:B------:R-:W-:Y:S01]  /*2c30*/  IMAD.MOV.U32 R228, RZ, RZ, R183 ;  /* 0x000000ffffe47224 */ /* 0x000fe200078e00b7 */
[----:B------:R-:W2:Y:S01]  /*2c40*/  LDL.LU.64 R210, [R1+0x2b0] ;  /* 0x0002b00001d27983 */ /* 0x000ea20000300a00 */
        /* <DEDUP_REMOVED lines=9> */
[----:B------:R-:W-:-:S03]  /*2ce0*/  IMAD.MOV.U32 R16, RZ, RZ, R173 ;  /* 0x000000ffff107224 */ /* 0x000fc600078e00ad */
        /* <DEDUP_REMOVED lines=30> */
[----:B------:R-:W-:Y:S01]  /*2ed0*/  UIADD3 UR12, UR8, 0x804, URZ ;  /* 0x00000804080c7890 */ /* 0x000fe2000fffe03f */
[----:B------:R-:W-:Y:S01]  /*2ee0*/  UMOV UR13, 0x40000040 ;  /* 0x40000040000d7882 */ /* 0x000fe20000000000 */
        /* <DEDUP_REMOVED lines=23> */
[----:B0-----:R-:W2:Y:S04]  /*3060*/  LDL.LU R172, [R1] ;  /* 0x0000000001ac7983 */ /* 0x001ea80000300800 */
[----:B------:R-:W2:Y:S04]  /*3070*/  LDL.LU R173, [R1+0x4] ;  /* 0x0000040001ad7983 */ /* 0x000ea80000300800 */
        /* <DEDUP_REMOVED lines=18> */
[----:B------:R-:W2:Y:S01]  /*31a0*/  LDL.LU R192, [R1+0x50] ;  /* 0x0000500001c07983 */ /* 0x000ea20000300800 */
[----:B------:R-:W-:-:S06]  /*31b0*/  WARPGROUP.ARRIVE ;  /* 0x00000000000079c5 */ /* 0x000fcc0000000000 */
[----:B------:R-:W-:Y:S01]  /*31c0*/  HGMMA.64x128x16.F32 R88, gdesc[UR12], R88, gsb0 ;  /* 0x01e000000c5879f0 */ /* 0x000fe20008000858 */
[----:B------:R-:W-:Y:S01]  /*31d0*/  UIADD3 UR12, UR8, 0xc04, URZ ;  /* 0x00000c04080c7890 */ /* 0x000fe2000fffe03f */
        /* <DEDUP_REMOVED lines=22> */
[----:B------:R-:W-:-:S02]  /*3340*/  WARPGROUP.DEPBAR.LE gsb0, 0x0 ;  /* 0x00008000000079c5 */ /* 0x000fc40000010000 */
[----:B------:R-:W-:Y:S01]  /*3350*/  WARPGROUP.ARRIVE ;  /* 0x00000000000079c5 */ /* 0x000fe20000000000 */
[----:B------:R-:W-:Y:S01]  /*3360*/  IMAD.MOV.U32 R213, RZ, RZ, R218 ;  /* 0x000000ffffd57224 */ /* 0x000fe200078e00da */
[----:B------:R-:W-:Y:S01]  /*3370*/  MOV R227, R11 ;  /* 0x0000000b00e37202 */ /* 0x000fe20000000f00 */
[----:B------:R-:W-:Y:S01]  /*3380*/  IMAD.MOV.U32 R214, RZ, RZ, R217 ;  /* 0x000000ffffd67224 */ /* 0x000fe200078e00d9 */
[----:B------:R-:W-:Y:S01]  /*3390*/  MOV R230, R8 ;  /* 0x0000000800e67202 */ /* 0x000fe20000000f00 */
[----:B------:R-:W-:Y:S01]  /*33a0*/  IMAD.MOV.U32 R194, RZ, RZ, R3 ;  /* 0x000000ffffc27224 */ /* 0x000fe200078e0003 */
[----:B------:R-:W-:Y:S01]  /*33b0*/  HGMMA.64x128x16.F32 R24, gdesc[UR12], R24, gsb0 ;  /* 0x01e000000c1879f0 */ /* 0x000fe20008000818 */
[----:B------:R-:W-:Y:S01]  /*33c0*/  IMAD.MOV.U32 R195, RZ, RZ, R2 ;  /* 0x000000ffffc37224 */ /* 0x000fe200078e0002 */
[----:B------:R-:W-:Y:S01]  /*33d0*/  MOV R218, R21 ;  /* 0x0000001500da7202 */ /* 0x000fe20000000f00 */
[----:B------:R-:W-:Y:S01]  /*33e0*/  IMAD.MOV.U32 R216, RZ, RZ, R23 ;  /* 0x000000ffffd87224 */ /* 0x000fe200078e0017 */
[----:B------:R-:W-:Y:S01]  /*33f0*/  MOV R233, R5 ;  /* 0x0000000500e97202 */ /* 0x000fe20000000f00 */
[----:B------:R-:W-:Y:S01]  /*3400*/  IMAD.MOV.U32 R217, RZ, RZ, R22 ;  /* 0x000000ffffd97224 */ /* 0x000fe200078e0016 */
[----:B------:R0:W5:Y:S01]  /*3410*/  LDL.LU R16, [R1+0x1c0] ;  /* 0x0001c00001107983 */ /* 0x0001620000300800 */
        /* <DEDUP_REMOVED lines=11> */
[----:B------:R-:W-:Y:S01]  /*34d0*/  IMAD.MOV.U32 R235, RZ, RZ, R0 ;  /* 0x000000ffffeb7224 */ /* 0x000fe200078e0000 */
[----:B------:R-:W-:Y:S01]  /*34e0*/  UIADD3 UR12, UR8, 0x6, URZ ;  /* 0x00000006080c7890 */ /* 0x000fe2000fffe03f */
[----:B------:R0:W5:Y:S01]  /*34f0*/  LDL.LU R3, [R1+0x1bc] ;  /* 0x0001bc0001037983 */ /* 0x0001620000300800 */
[----:B------:R-:W-:Y:S01]  /*3500*/  UIADD3 UR14, UR6, 0x6, URZ ;  /* 0x00000006060e7890 */ /* 0x000fe2000fffe03f */
[----:B------:R-:W-:Y:S01]  /*3510*/  UMOV UR13, 0x40000040 ;  /* 0x40000040000d7882 */ /* 0x000fe20000000000 */
[----:B------:R-:W-:Y:S01]  /*3520*/  UMOV UR15, 0x40000040 ;  /* 0x40000040000f7882 */ /* 0x000fe20000000000 */
[----:B------:R0:W5:Y:S01]  /*3530*/  LDL.LU R2, [R1+0x1b8] ;  /* 0x0001b80001027983 */ /* 0x0001620000300800 */
[----:B------:R-:W-:-:S02]  /*3540*/  WARPGROUP.DEPBAR.LE gsb0, 0x0 ;  /* 0x00008000000079c5 */ /* 0x000fc40000010000 */
[----:B--2---:R-:W-:-:S06]  /*3550*/  WARPGROUP.ARRIVE ;  /* 0x00000000000079c5 */ /* 0x004fcc0000000000 */
        /* <DEDUP_REMOVED lines=34> */
[----:B-1----:R-:W2:Y:S04]  /*3780*/  LDL.LU.64 R214, [R1+0x1b0] ;  /* 0x0001b00001d67983 */ /* 0x002ea80000300a00 */
        /* <DEDUP_REMOVED lines=28> */
[----:B------:R-:W-:-:S07]  /*3950*/  WARPGROUP.ARRIVE ;  /* 0x00000000000079c5 */ /* 0x000fce0000000000 */
[----:B------:R-:W-:Y:S01]  /*3960*/  HGMMA.64x128x16.F32 R88, gdesc[UR12], R88, gsb0 ;  /* 0x01e000000c5879f0 */ /* 0x000fe20008000858 */
[----:B------:R-:W-:Y:S01]  /*3970*/  UIADD3 UR12, UR8, 0xc06, URZ ;  /* 0x00000c06080c7890 */ /* 0x000fe2000fffe03f */
[----:B------:R-:W-:Y:S01]  /*3980*/  UMOV UR13, 0x40000040 ;  /* 0x40000040000d7882 */ /* 0x000fe20000000000 */
[----:B------:R-:W-:Y:S02]  /*3990*/  WARPGROUP.DEPBAR.LE gsb0, 0x0 ;  /* 0x00008000000079c5 */ /* 0x000fe40000010000 */
[----:B------:R-:W-:-:S07]  /*39a0*/  WARPGROUP.ARRIVE ;  /* 0x00000000000079c5 */ /* 0x000fce0000000000 */
[----:B------:R-:W-:Y:S03]  /*39b0*/  HGMMA.64x128x16.F32 R24, gdesc[UR12], R24, gsb0 ;  /* 0x01e000000c1879f0 */ /* 0x000fe60008000818 */
[----:B------:R-:W-:Y:S02]  /*39c0*/  WARPGROUP.DEPBAR.LE gsb0, 0x0 ;  /* 0x00008000000079c5 */ /* 0x000fe40000010000 */
[----:B0-----:R-:W-:Y:S05]  /*39d0*/  @!P1 BRA `(.L_x_18) ;  /* 0x0000002c00389947 */ /* 0x001fea0003800000 */
[----:B------:R-:W-:-:S04]  /*39e0*/  UIADD3 UR6, UR37, 0x1, URZ ;  /* 0x0000000125067890 */ /* 0x000fc8000fffe03f */
[----:B------:R-:W-:-:S04]  /*39f0*/  UISETP.NE.AND UP0, UPT, UR6, 0x2, UPT ;  /* 0x000000020600788c */ /* 0x000fc8000bf05270 */
[----:B------:R-:W-:Y:S02]  /*3a00*/  USEL UR7, URZ, 0x1, UP0 ;  /* 0x000000013f077887 */ /* 0x000fe40008000000 */
[----:B------:R-:W-:Y:S02]  /*3a10*/  USEL UR6, UR6, URZ, UP0 ;  /* 0x0000003f06067287 */ /* 0x000fe40008000000 */
[----:B------:R-:W-:-:S06]  /*3a20*/  ULOP3.LUT UR7, UR36, UR7, URZ, 0x3c, !UPT ;  /* 0x0000000724077292 */ /* 0x000fcc000f8e3c3f */
[----:B------:R-:W-:Y:S01]  /*3a30*/  MOV R0, UR7 ;  /* 0x0000000700007c02 */ /* 0x000fe20008000f00 */
[----:B------:R-:W-:-:S06]  /*3a40*/  UMOV UR7, UR37 ;  /* 0x0000002500077c82 */ /* 0x000fcc0008000000 */
.L_x_25:
[----:B------:R-:W-:Y:S05]  /*3a50*/  @!P0 BRA `(.L_x_19) ;  /* 0x0000000000048947 */ /* 0x000fea0003800000 */
[----:B------:R-:W-:Y:S01]  /*3a60*/  BPT.TRAP 0x1 ;  /* 0x000000040000795c */ /* 0x000fe20000300000 */
.L_x_19:
[----:B------:R-:W0:Y:S01]  /*3a70*/  S2UR UR9, SR_CgaCtaId ;  /* 0x00000000000979c3 */ /* 0x000e220000008800 */
[----:B------:R-:W-:Y:S01]  /*3a80*/  UMOV UR8, 0x400 ;  /* 0x0000040000087882 */ /* 0x000fe20000000000 */
[----:B------:R-:W-:Y:S01]  /*3a90*/  SHF.L.U32 R4, R0, 0x1f, RZ ;  /* 0x0000001f00047819 */ /* 0x000fe200000006ff */
[----:B0-----:R-:W-:-:S04]  /*3aa0*/  ULEA UR8, UR9, UR8, 0x18 ;  /* 0x0000000809087291 */ /* 0x001fc8000f8ec03f */
[----:B------:R-:W-:-:S09]  /*3ab0*/  ULEA UR9, UR6, UR8, 0x3 ;  /* 0x0000000806097291 */ /* 0x000fd2000f8e183f */
[----:B------:R0:W1:Y:S01]  /*3ac0*/  SYNCS.PHASECHK.TRANS64.TRYWAIT P1, [UR9], R4 ;  /* 0x00000004ff0075a7 */ /* 0x0000620008020149 */
[----:B------:R-:W-:Y:S05]  /*3ad0*/  @!P0 BRA `(.L_x_20) ;  /* 0x0000000000048947 */ /* 0x000fea0003800000 */
[----:B------:R-:W-:Y:S01]  /*3ae0*/  BPT.TRAP 0x1 ;  /* 0x000000040000795c */ /* 0x000fe20000300000 */
.L_x_20:
[----:B-1----:R-:W-:Y:S05]  /*3af0*/  @P1 BRA `(.L_x_21) ;  /* 0x0000000000081947 */ /* 0x002fea0003800000 */
[----:B------:R-:W1:Y:S02]  /*3b00*/  SYNCS.PHASECHK.TRANS64.TRYWAIT P1, [UR9], R4 ;  /* 0x00000004ff0075a7 */ /* 0x000e640008020149 */
[----:B-1----:R-:W-:Y:S05]  /*3b10*/  @!P1 BRA `(.L_x_22) ;  /* 0x0000015000f49947 */ /* 0x002fea0003800000 */
.L_x_21:
        /* <DEDUP_REMOVED lines=32> */
[----:B--2---:R-:W2:Y:S04]  /*3d20*/  LDL.LU.64 R24, [R1] ;  /* 0x0000000001187983 */ /* 0x004ea80000300a00 */
        /* <DEDUP_REMOVED lines=31> */
[----:B------:R-:W-:-:S02]  /*3f20*/  ULEA UR9, UR6, UR4, 0xc ;  /* 0x0000000406097291 */ /* 0x000fc4000f8e603f */
[----:B------:R-:W-:Y:S01]  /*3f30*/  ULEA UR10, UR6, UR5, 0xa ;  /* 0x00000005060a7291 */ /* 0x000fe2000f8e503f */
[----:B-----5:R-:W-:Y:S01]  /*3f40*/  STL [R1+0x1c4], R16 ;  /* 0x0001c41001007387 */ /* 0x020fe20000100800 */
[----:B------:R-:W-:Y:S01]  /*3f50*/  UMOV UR13, 0x40000040 ;  /* 0x40000040000d7882 */ /* 0x000fe20000000000 */
[----:B------:R-:W-:Y:S02]  /*3f60*/  UMOV UR15, 0x40000040 ;  /* 0x40000040000f7882 */ /* 0x000fe40000000000 */
[----:B------:R-:W-:Y:S01]  /*3f70*/  UMOV UR12, UR9 ;  /* 0x00000009000c7c82 */ /* 0x000fe20008000000 */
[----:B------:R-:W-:Y:S01]  /*3f80*/  STL [R1+0x1c0], R3 ;  /* 0x0001c00301007387 */ /* 0x000fe20000100800 */
[----:B------:R-:W-:-:S03]  /*3f90*/  UMOV UR14, UR10 ;  /* 0x0000000a000e7c82 */ /* 0x000fc60008000000 */
[----:B------:R3:W-:Y:S04]  /*3fa0*/  STL [R1+0x1bc], R2 ;  /* 0x0001bc0201007387 */ /* 0x0007e80000100800 */
[----:B------:R4:W-:Y:S01]  /*3fb0*/  STL [R1+0x1b8], R0 ;  /* 0x0001b80001007387 */ /* 0x0009e20000100800 */
[----:B--2---:R-:W-:-:S06]  /*3fc0*/  WARPGROUP.ARRIVE ;  /* 0x00000000000079c5 */ /* 0x004fcc0000000000 */
[----:B------:R-:W-:Y:S01]  /*3fd0*/  HGMMA.64x128x16.F32 R24, gdesc[UR12], R24, gsb0 ;  /* 0x01e000000c1879f0 */ /* 0x000fe20008000818 */
[----:B------:R-:W-:Y:S01]  /*3fe0*/  UIADD3 UR12, UR9, 0x400, URZ ;  /* 0x00000400090c7890 */ /* 0x000fe2000fffe03f */
[----:B------:R-:W-:Y:S01]  /*3ff0*/  UMOV UR13, 0x40000040 ;  /* 0x40000040000d7882 */ /* 0x000fe20000000000 */
[----:B------:R-:W-:Y:S02]  /*4000*/  WARPGROUP.DEPBAR.LE gsb0, 0x0 ;  /* 0x00008000000079c5 */ /* 0x000fe40000010000 */
[----:B------:R-:W-:Y:S01]  /*4010*/  STL.64 [R1], R24 ;  /* 0x0000001801007387 */ /* 0x000fe20000100a00 */
[----:B------:R-:W-:Y:S01]  /*4020*/  WARPGROUP.ARRIVE ;  /* 0x00000000000079c5 */ /* 0x000fe20000000000 */
[----:B---3--:R-:W-:Y:S01]  /*4030*/  MOV R2, R86 ;  /* 0x0000005600027202 */ /* 0x008fe20000000f00 */
[----:B----4-:R-:W-:Y:S01]  /*4040*/  IMAD.MOV.U32 R0, RZ, RZ, R87 ;  /* 0x000000ffff007224 */ /* 0x010fe200078e0057 */
[----:B------:R-:W-:Y:S01]  /*4050*/  STL.64 [R1+0x8], R26 ;  /* 0x0000081a01007387 */ /* 0x000fe20000100a00 */
[----:B01----:R-:W-:Y:S01]  /*4060*/  IMAD.MOV.U32 R4, RZ, RZ, R84 ;  /* 0x000000ffff047224 */ /* 0x003fe200078e0054 */
[----:B------:R-:W-:Y:S01]  /*4070*/  MOV R5, R83 ;  /* 0x0000005300057202 */ /* 0x000fe20000000f00 */
[----:B------:R-:W-:Y:S01]  /*4080*/  HGMMA.64x128x16.F32 R152, gdesc[UR12], R152, gsb0 ;  /* 0x01e000000c9879f0 */ /* 0x000fe20008000898 */
        /* <DEDUP_REMOVED lines=33> */
[----:B------:R-:W-:Y:S01]  /*42a0*/  IMAD.MOV.U32 R219, RZ, RZ, R61 ;  /* 0x000000ffffdb7224 */ /* 0x000fe200078e003d */
[----:B------:R-:W-:Y:S01]  /*42b0*/  MOV R224, R56 ;  /* 0x0000003800e07202 */ /* 0x000fe20000000f00 */
[----:B------:R-:W-:Y:S01]  /*42c0*/  IMAD.MOV.U32 R222, RZ, RZ, R58 ;  /* 0x000000ffffde7224 */ /* 0x000fe200078e003a */
[----:B------:R-:W2:Y:S01]  /*42d0*/  LDL.LU.64 R86, [R1+0x470] ;  /* 0x0004700001567983 */ /* 0x000ea20000300a00 */
        /* <DEDUP_REMOVED lines=12> */
[----:B------:R-:W-:-:S02]  /*43a0*/  IMAD.MOV.U32 R231, RZ, RZ, R49 ;  /* 0x000000ffffe77224 */ /* 0x000fc400078e0031 */
        /* <DEDUP_REMOVED lines=30> */
[----:B------:R-:W-:-:S03]  /*4590*/  WARPGROUP.DEPBAR.LE gsb0, 0x0 ;  /* 0x00008000000079c5 */ /* 0x000fc60000010000 */
        /* <DEDUP_REMOVED lines=22> */
[----:B0-----:R-:W3:Y:S04]  /*4700*/  LDL.LU R172, [R1] ;  /* 0x0000000001ac7983 */ /* 0x001ee80000300800 */
[----:B------:R-:W3:Y:S04]  /*4710*/  LDL.LU R173, [R1+0x4] ;  /* 0x0000040001ad7983 */ /* 0x000ee80000300800 */
        /* <DEDUP_REMOVED lines=18> */
[----:B------:R-:W3:Y:S01]  /*4840*/  LDL.LU R192, [R1+0x50] ;  /* 0x0000500001c07983 */ /* 0x000ee20000300800 */
[----:B------:R-:W-:Y:S01]  /*4850*/  UIADD3 UR12, UR9, 0x800, URZ ;  /* 0x00000800090c7890 */ /* 0x000fe2000fffe03f */
[----:B------:R-:W-:Y:S01]  /*4860*/  WARPGROUP.ARRIVE ;  /* 0x00000000000079c5 */ /* 0x000fe20000000000 */
[----:B------:R-:W-:-:S07]  /*4870*/  UMOV UR13, 0x40000040 ;  /* 0x40000040000d7882 */ /* 0x000fce0000000000 */
        /* <DEDUP_REMOVED lines=25> */
[----:B--2---:R-:W-:-:S06]  /*4a10*/  WARPGROUP.ARRIVE ;  /* 0x00000000000079c5 */ /* 0x004fcc0000000000 */
[----:B------:R-:W-:Y:S01]  /*4a20*/  HGMMA.64x128x16.F32 R24, gdesc[UR12], R24, gsb0 ;  /* 0x01e000000c1879f0 */ /* 0x000fe20008000818 */
        /* <DEDUP_REMOVED lines=21> */
[----:B------:R-:W-:Y:S01]  /*4b80*/  IMAD.MOV.U32 R235, RZ, RZ, R0 ;  /* 0x000000ffffeb7224 */ /* 0x000fe200078e0000 */
[----:B------:R-:W-:-:S02]  /*4b90*/  UIADD3 UR12, UR9, 0x2, URZ ;  /* 0x00000002090c7890 */ /* 0x000fc4000fffe03f */
[----:B------:R-:W-:Y:S01]  /*4ba0*/  UIADD3 UR14, UR10, 0x2, URZ ;  /* 0x000000020a0e7890 */ /* 0x000fe2000fffe03f */
[----:B------:R-:W-:Y:S01]  /*4bb0*/  UMOV UR13, 0x40000040 ;  /* 0x40000040000d7882 */ /* 0x000fe20000000000 */
[----:B------:R-:W-:Y:S01]  /*4bc0*/  UMOV UR15, 0x40000040 ;  /* 0x40000040000f7882 */ /* 0x000fe20000000000 */
[----:B------:R-:W-:Y:S02]  /*4bd0*/  WARPGROUP.DEPBAR.LE gsb0, 0x0 ;  /* 0x00008000000079c5 */ /* 0x000fe40000010000 */
[----:B---3--:R-:W-:-:S06]  /*4be0*/  WARPGROUP.ARRIVE ;  /* 0x00000000000079c5 */ /* 0x008fcc0000000000 */
        /* <DEDUP_REMOVED lines=148> */
[----:B------:R-:W-:Y:S01]  /*5530*/  STL.64 [R1+0x30], R164 ;  /* 0x000030a401007387 */ /* 0x000fe20000100a00 */
[----:B------:R-:W-:-:S03]  /*5540*/  IMAD.MOV.U32 R5, RZ, RZ, R214 ;  /* 0x000000ffff057224 */ /* 0x000fc600078e00d6 */
[----:B------:R-:W-:Y:S01]  /*5550*/  STL.64 [R1+0x38], R166 ;  /* 0x000038a601007387 */ /* 0x000fe20000100a00 */
[----:B------:R-:W-:-:S03]  /*5560*/  MOV R4, R215 ;  /* 0x000000d700047202 */ /* 0x000fc60000000f00 */
[----:B------:R-:W-:Y:S01]  /*5570*/  STL.64 [R1+0x40], R168 ;  /* 0x000040a801007387 */ /* 0x000fe20000100a00 */
[----:B------:R-:W-:Y:S01]  /*5580*/  MOV R7, R212 ;  /* 0x000000d400077202 */ /* 0x000fe20000000f00 */
[----:B------:R-:W-:Y:S02]  /*5590*/  IMAD.MOV.U32 R6, RZ, RZ, R213 ;  /* 0x000000ffff067224 */ /* 0x000fe400078e00d5 */
[----:B------:R-:W-:Y:S01]  /*55a0*/  STL.64 [R1+0x48], R170 ;  /* 0x000048aa01007387 */ /* 0x000fe20000100a00 */
[----:B------:R-:W-:-:S03]  /*55b0*/  IMAD.MOV.U32 R9, RZ, RZ, R210 ;  /* 0x000000ffff097224 */ /* 0x000fc600078e00d2 */
[----:B------:R0:W-:Y:S01]  /*55c0*/  STL [R1+0x50], R172 ;  /* 0x000050ac01007387 */ /* 0x0001e20000100800 */
[----:B------:R-:W-:Y:S01]  /*55d0*/  IMAD.MOV.U32 R8, RZ, RZ, R211 ;  /* 0x000000ffff087224 */ /* 0x000fe200078e00d3 */
[----:B------:R-:W-:Y:S02]  /*55e0*/  MOV R10, R209 ;  /* 0x000000d1000a7202 */ /* 0x000fe40000000f00 */
[----:B------:R-:W2:Y:S01]  /*55f0*/  LDL.LU.64 R214, [R1+0x2c0] ;  /* 0x0002c00001d67983 */ /* 0x000ea20000300a00 */
[----:B------:R-:W-:Y:S01]  /*5600*/  IMAD.MOV.U32 R11, RZ, RZ, R208 ;  /* 0x000000ffff0b7224 */ /* 0x000fe200078e00d0 */
[----:B------:R-:W-:Y:S02]  /*5610*/  MOV R13, R206 ;  /* 0x000000ce000d7202 */ /* 0x000fe40000000f00 */
[----:B------:R-:W2:Y:S01]  /*5620*/  LDL.LU.64 R212, [R1+0x2b8] ;  /* 0x0002b80001d47983 */ /* 0x000ea20000300a00 */
[----:B------:R-:W-:-:S03]  /*5630*/  IMAD.MOV.U32 R12, RZ, RZ, R207 ;  /* 0x000000ffff0c7224 */ /* 0x000fc600078e00cf */
[----:B------:R-:W2:Y:S01]  /*5640*/  LDL.LU.64 R210, [R1+0x2b0] ;  /* 0x0002b00001d27983 */ /* 0x000ea20000300a00 */
[----:B------:R-:W-:Y:S01]  /*5650*/  IMAD.MOV.U32 R15, RZ, RZ, R204 ;  /* 0x000000ffff0f7224 */ /* 0x000fe200078e00cc */
[----:B------:R-:W-:Y:S01]  /*5660*/  MOV R17, R203 ;  /* 0x000000cb00117202 */ /* 0x000fe20000000f00 */
[----:B------:R-:W-:Y:S01]  /*5670*/  IMAD.MOV.U32 R14, RZ, RZ, R205 ;  /* 0x000000ffff0e7224 */ /* 0x000fe200078e00cd */
        /* <DEDUP_REMOVED lines=135> */
[----:B------:R-:W-:-:S06]  /*5ef0*/  WARPGROUP.ARRIVE ;  /* 0x00000000000079c5 */ /* 0x000fcc0000000000 */
        /* <DEDUP_REMOVED lines=20> */
[----:B------:R-:W-:Y:S01]  /*6040*/  IMAD.MOV.U32 R234, RZ, RZ, R5 ;  /* 0x000000ffffea7224 */ /* 0x000fe200078e0005 */
[----:B------:R-:W-:Y:S01]  /*6050*/  UIADD3 UR12, UR9, 0x6, URZ ;  /* 0x00000006090c7890 */ /* 0x000fe2000fffe03f */
[----:B------:R-:W-:Y:S01]  /*6060*/  IMAD.MOV.U32 R218, RZ, RZ, R22 ;  /* 0x000000ffffda7224 */ /* 0x000fe200078e0016 */
[----:B------:R-:W-:Y:S01]  /*6070*/  UIADD3 UR14, UR10, 0x6, URZ ;  /* 0x000000060a0e7890 */ /* 0x000fe2000fffe03f */
[----:B------:R0:W5:Y:S01]  /*6080*/  LDL.LU R16, [R1+0x1c4] ;  /* 0x0001c40001107983 */ /* 0x0001620000300800 */
[----:B------:R-:W-:Y:S01]  /*6090*/  UMOV UR13, 0x40000040 ;  /* 0x40000040000d7882 */ /* 0x000fe20000000000 */
[----:B------:R-:W-:-:S02]  /*60a0*/  UMOV UR15, 0x40000040 ;  /* 0x40000040000f7882 */ /* 0x000fc40000000000 */
[----:B------:R0:W5:Y:S04]  /*60b0*/  LDL.LU R3, [R1+0x1c0] ;  /* 0x0001c00001037983 */ /* 0x0001680000300800 */
[----:B------:R0:W5:Y:S04]  /*60c0*/  LDL.LU R2, [R1+0x1bc] ;  /* 0x0001bc0001027983 */ /* 0x0001680000300800 */
[----:B------:R0:W5:Y:S01]  /*60d0*/  LDL.LU R0, [R1+0x1b8] ;  /* 0x0001b80001007983 */ /* 0x0001620000300800 */
        /* <DEDUP_REMOVED lines=74> */
[----:B------:R-:W-:Y:S01]  /*6580*/  BPT.TRAP 0x1 ;  /* 0x000000040000795c */ /* 0x000fe20000300000 */
.L_x_23:
[----:B------:R-:W-:Y:S02]  /*6590*/  UISETP.GT.U32.AND UP0, UPT, UR38, 0x1, UPT ;  /* 0x000000012600788c */ /* 0x000fe4000bf04070 */
[----:B------:R-:W-:-:S04]  /*65a0*/  ULEA UR8, UR7, UR8, 0x3 ;  /* 0x0000000807087291 */ /* 0x000fc8000f8e183f */
[----:B------:R-:W-:Y:S01]  /*65b0*/  UIADD3 UR8, UR8, 0x10, URZ ;  /* 0x0000001008087890 */ /* 0x000fe2000fffe03f */
[----:B------:R-:W-:-:S03]  /*65c0*/  PLOP3.LUT P1, PT, PT, PT, UP0, 0x80, 0x0 ;  /* 0x000000000000781c */ /* 0x000fc60003f2f008 */
[----:B------:R-:W-:-:S09]  /*65d0*/  UPRMT UR8, URZ, 0x654, UR8 ;  /* 0x000006543f087896 */ /* 0x000fd20008000008 */
[----:B------:R-:W-:Y:S01]  /*65e0*/  SYNCS.ARRIVE.TRANS64.RED.A1T0 RZ, [UR8], RZ ;  /* 0x000000ffffff79a7 */ /* 0x000fe20008100408 */
[----:B------:R-:W-:Y:S05]  /*65f0*/  @P1 BRA `(.L_x_24) ;  /* 0x0000000000041947 */ /* 0x000fea0003800000 */
[----:B------:R-:W-:Y:S01]  /*6600*/  BPT.TRAP 0x1 ;  /* 0x000000040000795c */ /* 0x000fe20000300000 */
.L_x_24:
[----:B------:R-:W-:Y:S01]  /*6610*/  UIADD3 UR6, UR6, 0x1, URZ ;  /* 0x0000000106067890 */ /* 0x000fe2000fffe03f */
[C---:B-----5:R-:W-:Y:S01]  /*6620*/  ISETP.GT.AND P1, PT, R3.reuse, 0x1, PT ;  /* 0x000000010300780c */ /* 0x060fe20003f24270 */
[----:B------:R-:W-:Y:S01]  /*6630*/  UIADD3 UR7, UR7, 0x1, URZ ;  /* 0x0000000107077890 */ /* 0x000fe2000fffe03f */
[----:B------:R-:W-:Y:S01]  /*6640*/  VIADD R3, R3, 0xffffffff ;  /* 0xffffffff03037836 */ /* 0x000fe20000000000 */
[----:B------:R-:W-:Y:S02]  /*6650*/  UISETP.NE.AND UP0, UPT, UR6, 0x2, UPT ;  /* 0x000000020600788c */ /* 0x000fe4000bf05270 */
[----:B------:R-:W-:Y:S02]  /*6660*/  UISETP.NE.AND UP1, UPT, UR7, 0x2, UPT ;  /* 0x000000020700788c */ /* 0x000fe4000bf25270 */
[----:B------:R-:W-:Y:S02]  /*6670*/  USEL UR8, URZ, 0x1, UP0 ;  /* 0x000000013f087887 */ /* 0x000fe40008000000 */
[----:B------:R-:W-:-:S02]  /*6680*/  USEL UR6, UR6, URZ, UP0 ;  /* 0x0000003f06067287 */ /* 0x000fc40008000000 */
[----:B------:R-:W-:Y:S02]  /*6690*/  USEL UR7, UR7, URZ, UP1 ;  /* 0x0000003f07077287 */ /* 0x000fe40008800000 */
[----:B------:R-:W-:Y:S01]  /*66a0*/  LOP3.LUT R0, R0, UR8, RZ, 0x3c, !PT ;  /* 0x0000000800007c12 */ /* 0x000fe2000f8e3cff */
[----:B------:R-:W-:Y:S09]  /*66b0*/  @P1 BRA `(.L_x_25) ;  /* 0xffffffd000e41947 */ /* 0x000ff2000383ffff */
.L_x_18:
[----:B------:R-:W0:Y:S02]  /*66c0*/  LDC R0, c[0x0][0x28c] ;  /* 0x0000a300ff007b82 */ /* 0x000e240000000800 */
[----:B0-----:R-:W-:-:S13]  /*66d0*/  ISETP.GE.AND P1, PT, R0, 0x1, PT ;  /* 0x000000010000780c */ /* 0x001fda0003f26270 */
[----:B------:R-:W-:Y:S05]  /*66e0*/  @!P1 BRA `(.L_x_26) ;  /* 0x0000000000449947 */ /* 0x000fea0003800000 */
[----:B------:R-:W-:Y:S05]  /*66f0*/  @!P0 BRA `(.L_x_27) ;  /* 0x0000000000048947 */ /* 0x000fea0003800000 */
[----:B------:R-:W-:Y:S01]  /*6700*/  BPT.TRAP 0x1 ;  /* 0x000000040000795c */ /* 0x000fe20000300000 */
.L_x_27:
[----:B------:R-:W0:Y:S01]  /*6710*/  S2UR UR6, SR_CgaCtaId ;  /* 0x00000000000679c3 */ /* 0x000e220000008800 */
[----:B------:R-:W-:Y:S01]  /*6720*/  UISETP.LT.AND UP0, UPT, UR43, 0x1, UPT ;  /* 0x000000012b00788c */ /* 0x000fe2000bf01270 */
[----:B------:R-:W-:-:S03]  /*6730*/  UMOV UR5, 0x400 ;  /* 0x0000040000057882 */ /* 0x000fc60000000000 */
[----:B------:R-:W-:Y:S02]  /*6740*/  USEL UR4, UR43, 0x1, UP0 ;  /* 0x000000012b047887 */ /* 0x000fe40008000000 */
[----:B------:R-:W-:Y:S02]  /*6750*/  UISETP.GT.U32.AND UP0, UPT, UR38, 0x1, UPT ;  /* 0x000000012600788c */ /* 0x000fe4000bf04070 */
[----:B------:R-:W-:-:S04]  /*6760*/  UIADD3 UR4, UR37, UR43, -UR4 ;  /* 0x0000002b25047290 */ /* 0x000fc8000fffe804 */
[----:B------:R-:W-:Y:S01]  /*6770*/  USHF.L.U32 UR4, UR4, 0x3, URZ ;  /* 0x0000000304047899 */ /* 0x000fe2000800063f */
[----:B------:R-:W-:-:S03]  /*6780*/  PLOP3.LUT P0, PT, PT, PT, UP0, 0x80, 0x0 ;  /* 0x000000000000781c */ /* 0x000fc60003f0f008 */
[----:B------:R-:W-:Y:S02]  /*6790*/  ULOP3.LUT UR4, UR4, 0x8, URZ, 0xc0, !UPT ;  /* 0x0000000804047892 */ /* 0x000fe4000f8ec03f */
[----:B0-----:R-:W-:-:S04]  /*67a0*/  ULEA UR5, UR6, UR5, 0x18 ;  /* 0x0000000506057291 */ /* 0x001fc8000f8ec03f */
[----:B------:R-:W-:-:S04]  /*67b0*/  UIADD3 UR4, UR5, 0x10, UR4 ;  /* 0x0000001005047890 */ /* 0x000fc8000fffe004 */
[----:B------:R-:W-:-:S09]  /*67c0*/  UPRMT UR4, URZ, 0x654, UR4 ;  /* 0x000006543f047896 */ /* 0x000fd20008000004 */
[----:B------:R-:W-:Y:S01]  /*67d0*/  SYNCS.ARRIVE.TRANS64.RED.A1T0 RZ, [UR4], RZ ;  /* 0x000000ffffff79a7 */ /* 0x000fe20008100404 */
[----:B------:R-:W-:Y:S05]  /*67e0*/  @P0 BRA `(.L_x_26) ;  /* 0x0000000000040947 */ /* 0x000fea0003800000 */
[----:B------:R-:W-:Y:S01]  /*67f0*/  BPT.TRAP 0x1 ;  /* 0x000000040000795c */ /* 0x000fe20000300000 */
.L_x_26:
[----:B------:R-:W0:Y:S01]  /*6800*/  S2R R5, SR_TID.X ;  /* 0x0000000000057919 */ /* 0x000e220000002100 */
[----:B------:R-:W-:Y:S02]  /*6810*/  USHF.L.U32 UR41, UR41, 0x7, URZ ;  /* 0x0000000729297899 */ /* 0x000fe4000800063f */
[----:B------:R-:W-:Y:S01]  /*6820*/  USHF.R.S32.HI UR10, URZ, 0x1f, UR42 ;  /* 0x0000001f3f0a7899 */ /* 0x000fe2000801142a */
[----:B------:R-:W1:Y:S01]  /*6830*/  S2R R0, SR_TID.X ;  /* 0x0000000000007919 */ /* 0x000e620000002100 */
[----:B------:R-:W-:Y:S01]  /*6840*/  ULDC.64 UR8, c[0x0][0x5d0] ;  /* 0x0001740000087ab9 */ /* 0x000fe20000000a00 */
[----:B------:R-:W-:Y:S01]  /*6850*/  UIADD3 UR37, UR43, UR37, URZ ;  /* 0x000000252b257290 */ /* 0x000fe2000fffe03f */
[----:B------:R-:W-:Y:S01]  /*6860*/  IMAD.U32 R18, RZ, RZ, UR41 ;  /* 0x00000029ff127e24 */ /* 0x000fe2000f8e00ff */
[----:B------:R-:W-:Y:S02]  /*6870*/  UIMAD UR4, UR10, UR8, URZ ;  /* 0x000000080a0472a4 */ /* 0x000fe4000f8e023f */
[----:B------:R-:W-:Y:S01]  /*6880*/  IMAD.U32 R6, RZ, RZ, UR8 ;  /* 0x00000008ff067e24 */ /* 0x000fe2000f8e00ff */
[----:B------:R-:W-:-:S02]  /*6890*/  UIMAD.WIDE UR6, UR40, 0x200, URZ ;  /* 0x00000200280678a5 */ /* 0x000fc4000f8e023f */
[----:B------:R-:W-:Y:S01]  /*68a0*/  UIMAD UR4, UR42, UR9, UR4 ;  /* 0x000000092a0472a4 */ /* 0x000fe2000f8e0204 */
[----:B------:R-:W-:Y:S01]  /*68b0*/  ULDC UR8, c[0x0][0x288] ;  /* 0x0000a20000087ab9 */ /* 0x000fe20000000800 */
[----:B------:R-:W-:Y:S02]  /*68c0*/  USHF.L.U32 UR40, UR40, 0x9, URZ ;  /* 0x0000000928287899 */ /* 0x000fe4000800063f */
[----:B------:R-:W-:Y:S01]  /*68d0*/  UISETP.GE.AND UP1, UPT, UR41, UR8, UPT ;  /* 0x000000082900728c */ /* 0x000fe2000bf26270 */
[----:B------:R-:W-:Y:S01]  /*68e0*/  ULDC UR5, c[0x0][0x284] ;  /* 0x0000a10000057ab9 */ /* 0x000fe20000000800 */
[----:B------:R-:W-:Y:S02]  /*68f0*/  UISETP.GT.U32.AND UP0, UPT, UR37, 0x1, UPT ;  /* 0x000000012500788c */ /* 0x000fe4000bf04070 */
[----:B------:R-:W-:Y:S02]  /*6900*/  UISETP.GE.OR UP1, UPT, UR40, UR5, UP1 ;  /* 0x000000052800728c */ /* 0x000fe40008f26670 */
[----:B------:R-:W-:-:S04]  /*6910*/  UISETP.LT.U32.AND UP0, UPT, UR43, 0x2, UP0 ;  /* 0x000000022b00788c */ /* 0x000fc80008701070 */
[----:B------:R-:W-:Y:S02]  /*6920*/  PLOP3.LUT P0, PT, PT, PT, UP1, 0x80, 0x0 ;  /* 0x000000000000781c */ /* 0x000fe40003f0f018 */
[C---:B0-----:R-:W-:Y:S02]  /*6930*/  SHF.L.U32 R19, R5.reuse, 0x1, RZ ;  /* 0x0000000105137819 */ /* 0x041fe400000006ff */
[----:B------:R-:W-:Y:S02]  /*6940*/  LOP3.LUT R4, R5, 0x60, RZ, 0xc0, !PT ;  /* 0x0000006005047812 */ /* 0x000fe400078ec0ff */
[----:B-1---5:R-:W-:Y:S02]  /*6950*/  SHF.R.U32.HI R3, RZ, 0x7, R0 ;  /* 0x00000007ff037819 */ /* 0x022fe40000011600 */
[----:B------:R-:W-:Y:S02]  /*6960*/  LOP3.LUT R18, R18, 0x6, R19, 0xf8, !PT ;  /* 0x0000000612127812 */ /* 0x000fe400078ef813 */
[----:B------:R-:W-:-:S02]  /*6970*/  LOP3.LUT R3, R3, 0x1, RZ, 0xc0, !PT ;  /* 0x0000000103037812 */ /* 0x000fc400078ec0ff */
[----:B------:R-:W-:Y:S02]  /*6980*/  SHF.R.U32.HI R0, RZ, 0x2, R5 ;  /* 0x00000002ff007819 */ /* 0x000fe40000011605 */
[----:B------:R-:W-:Y:S01]  /*6990*/  SHF.R.S32.HI R19, RZ, 0x1f, R18 ;  /* 0x0000001fff137819 */ /* 0x000fe20000011412 */
[----:B------:R-:W-:Y:S01]  /*69a0*/  IMAD.SHL.U32 R17, R3, 0x40, RZ ;  /* 0x0000004003117824 */ /* 0x000fe200078e00ff */
[----:B------:R-:W-:Y:S02]  /*69b0*/  LOP3.LUT R0, R0, 0x7, RZ, 0xc0, !PT ;  /* 0x0000000700007812 */ /* 0x000fe400078ec0ff */
[----:B------:R-:W-:Y:S01]  /*69c0*/  SHF.R.U32.HI R4, RZ, 0x1, R4 ;  /* 0x00000001ff047819 */ /* 0x000fe20000011604 */
[----:B------:R-:W-:Y:S01]  /*69d0*/  IMAD.WIDE.U32 R6, R6, UR42, R18 ;  /* 0x0000002a06067c25 */ /* 0x000fe2000f8e0012 */
[--C-:B------:R-:W-:Y:S02]  /*69e0*/  LOP3.LUT R17, R17, 0x40, R0.reuse, 0xe2, !PT ;  /* 0x0000004011117812 */ /* 0x100fe400078ee200 */
[----:B------:R-:W-:-:S02]  /*69f0*/  IADD3 R0, RZ, -R4, -R0 ;  /* 0x80000004ff007210 */ /* 0x000fc40007ffe800 */
[----:B------:R-:W-:Y:S01]  /*6a00*/  IADD3 R7, R7, UR4, RZ ;  /* 0x0000000407077c10 */ /* 0x000fe2000fffe0ff */
[----:B------:R-:W-:Y:S01]  /*6a10*/  USHF.R.U32.HI UR4, URZ, 0x1, UR37 ;  /* 0x000000013f047899 */ /* 0x000fe20008011625 */
[----:B------:R-:W-:Y:S01]  /*6a20*/  LOP3.LUT R17, R17, UR6, R4, 0xfe, !PT ;  /* 0x0000000611117c12 */ /* 0x000fe2000f8efe04 */
[----:B------:R-:W-:Y:S01]  /*6a30*/  IMAD R0, R3, -0x40, R0 ;  /* 0xffffffc003007824 */ /* 0x000fe200078e0200 */
[----:B------:R-:W-:Y:S01]  /*6a40*/  ULOP3.LUT UR37, UR37, 0x1, URZ, 0xc0, !UPT ;  /* 0x0000000125257892 */ /* 0x000fe2000f8ec03f */
[----:B------:R-:W-:Y:S01]  /*6a50*/  IMAD.U32 R3, RZ, RZ, UR5 ;  /* 0x00000005ff037e24 */ /* 0x000fe2000f8e00ff */
[----:B------:R-:W-:Y:S01]  /*6a60*/  ULOP3.LUT UR4, UR4, 0x1, URZ, 0xc0, !UPT ;  /* 0x0000000104047892 */ /* 0x000fe2000f8ec03f */
[----:B------:R-:W-:Y:S01]  /*6a70*/  IMAD.MOV.U32 R4, RZ, RZ, -0x2 ;  /* 0xfffffffeff047424 */ /* 0x000fe200078e00ff */
[----:B------:R-:W-:Y:S02]  /*6a80*/  USEL UR5, URZ, 0x1, !UP0 ;  /* 0x000000013f057887 */ /* 0x000fe4000c000000 */
[----:B------:R-:W-:Y:S01]  /*6a90*/  UISETP.NE.U32.AND UP2, UPT, UR4, 0x1, UPT ;  /* 0x000000010400788c */ /* 0x000fe2000bf45070 */
[----:B------:R-:W-:Y:S01]  /*6aa0*/  IADD3 R3, R3, -UR40, R0 ;  /* 0x8000002803037c10 */ /* 0x000fe2000fffe000 */
[----:B------:R-:W-:Y:S01]  /*6ab0*/  UMOV UR40, 0xffffffff ;  /* 0xffffffff00287882 */ /* 0x000fe20000000000 */
[----:B------:R-:W-:Y:S01]  /*6ac0*/  LOP3.LUT R0, R5, 0x3, RZ, 0xc0, !PT ;  /* 0x0000000305007812 */ /* 0x000fe200078ec0ff */
[----:B------:R-:W-:-:S04]  /*6ad0*/  UISETP.GT.U32.AND UP2, UPT, UR43, 0x1, !UP2 ;  /* 0x000000012b00788c */ /* 0x000fc8000d744070 */
[----:B------:R-:W-:Y:S01]  /*6ae0*/  IMAD R0, R0, R4, UR8 ;  /* 0x0000000800007e24 */ /* 0x000fe2000f8e0204 */
[----:B------:R-:W-:-:S04]  /*6af0*/  USEL UR4, URZ, 0x1, !UP2 ;  /* 0x000000013f047887 */ /* 0x000fc8000d000000 */
[----:B------:R-:W-:Y:S01]  /*6b00*/  ULOP3.LUT UR36, UR4, UR36, UR5, 0x96, !UPT ;  /* 0x0000002404247292 */ /* 0x000fe2000f8e9605 */
[----:B------:R-:W-:Y:S01]  /*6b10*/  IADD3 R0, R0, -UR41, RZ ;  /* 0x8000002900007c10 */ /* 0x000fe2000fffe0ff */
[----:B------:R-:W-:Y:S10]  /*6b20*/  @P0 BRA `(.L_x_28) ;  /* 0x0000010400480947 */ /* 0x000ff40003800000 */
[----:B------:R-:W-:Y:S01]  /*6b30*/  FSETP.NEU.AND P1, PT, R16, RZ, PT ;  /* 0x000000ff1000720b */ /* 0x000fe20003f2d000 */
[----:B------:R-:W-:Y:S01]  /*6b40*/  ULDC.64 UR8, c[0x0][0x5c8] ;  /* 0x0001720000087ab9 */ /* 0x000fe20000000a00 */
[----:B------:R-:W-:Y:S01]  /*6b50*/  ISETP.GT.AND P0, PT, R3, RZ, PT ;  /* 0x000000ff0300720c */ /* 0x000fe20003f04270 */
[----:B------:R-:W-:Y:S01]  /*6b60*/  UIMAD UR4, UR7, UR8, URZ ;  /* 0x00000008070472a4 */ /* 0x000fe2000f8e023f */
[----:B------:R-:W-:Y:S01]  /*6b70*/  IMAD.U32 R10, RZ, RZ, UR9 ;  /* 0x00000009ff0a7e24 */ /* 0x000fe2000f8e00ff */
[----:B------:R-:W-:Y:S01]  /*6b80*/  BSSY B0, `(.L_x_28) ;  /* 0x000104c000007945 */ /* 0x000fe20003800000 */
[----:B------:R-:W-:Y:S01]  /*6b90*/  IMAD.WIDE.U32 R6, R17, UR8, R6 ;  /* 0x0000000811067c25 */ /* 0x000fe2000f8e0006 */
[----:B------:R-:W-:-:S03]  /*6ba0*/  ISETP.GT.AND P2, PT, R0, RZ, P0 ;  /* 0x000000ff0000720c */ /* 0x000fc60000744270 */
[----:B------:R-:W-:-:S04]  /*6bb0*/  IMAD R10, R17, R10, UR4 ;  /* 0x00000004110a7e24 */ /* 0x000fc8000f8e020a */
[----:B------:R-:W-:Y:S01]  /*6bc0*/  IMAD.IADD R10, R7, 0x1, R10 ;  /* 0x00000001070a7824 */ /* 0x000fe200078e020a */
[----:B------:R-:W-:Y:S06]  /*6bd0*/  @!P1 BRA `(.L_x_29) ;  /* 0x000000b400f89947 */ /* 0x000fec0003800000 */
[----:B------:R-:W0:Y:S01]  /*6be0*/  LDC.64 R22, c[0x0][0x5b8] ;  /* 0x00016e00ff167b82 */ /* 0x000e220000000a00 */
[----:B------:R-:W2:Y:S01]  /*6bf0*/  LDL.LU R11, [R1] ;  /* 0x00000000010b7983 */ /* 0x000ea20000300800 */
[----:B------:R-:W-:-:S06]  /*6c00*/  ULDC.64 UR4, c[0x0][0x5c0] ;  /* 0x0001700000047ab9 */ /* 0x000fcc0000000a00 */
[----:B------:R-:W1:Y:S08]  /*6c10*/  LDC.64 R14, c[0x0][0x5b0] ;  /* 0x00016c00ff0e7b82 */ /* 0x000e700000000a00 */
[----:B------:R-:W3:Y:S01]  /*6c20*/  LDC.64 R12, c[0x0][0x5a8] ;  /* 0x00016a00ff0c7b82 */ /* 0x000ee20000000a00 */
[C---:B0-----:R-:W-:Y:S02]  /*6c30*/  IMAD R4, R22.reuse, UR10, RZ ;  /* 0x0000000a16047c24 */ /* 0x041fe4000f8e02ff */
[----:B------:R-:W-:-:S04]  /*6c40*/  IMAD.WIDE.U32 R216, R22, UR42, R18 ;  /* 0x0000002a16d87c25 */ /* 0x000fc8000f8e0012 */
[----:B------:R-:W-:Y:S02]  /*6c50*/  IMAD R23, R23, UR42, R4 ;  /* 0x0000002a17177c24 */ /* 0x000fe4000f8e0204 */
[----:B-1----:R-:W-:Y:S02]  /*6c60*/  IMAD R220, R14, UR7, RZ ;  /* 0x000000070edc7c24 */ /* 0x002fe4000f8e02ff */
[----:B------:R-:W-:Y:S01]  /*6c70*/  IMAD.MOV.U32 R20, RZ, RZ, R216 ;  /* 0x000000ffff147224 */ /* 0x000fe200078e00d8 */
[----:B------:R-:W-:Y:S01]  /*6c80*/  IADD3 R21, R217, R23, RZ ;  /* 0x00000017d9157210 */ /* 0x000fe20007ffe0ff */
[C---:B------:R-:W-:Y:S02]  /*6c90*/  IMAD R220, R17.reuse, R15, R220 ;  /* 0x0000000f11dc7224 */ /* 0x040fe400078e02dc */
[----:B------:R-:W-:-:S04]  /*6ca0*/  IMAD.WIDE.U32 R4, R17, R14, R20 ;  /* 0x0000000e11047225 */ /* 0x000fc800078e0014 */
[----:B------:R-:W-:Y:S01]  /*6cb0*/  IMAD.IADD R5, R5, 0x1, R220 ;  /* 0x0000000105057824 */ /* 0x000fe200078e02dc */
[----:B---3--:R-:W-:-:S04]  /*6cc0*/  LEA R8, P1, R4, R12, 0x1 ;  /* 0x0000000c04087211 */ /* 0x008fc800078208ff */
[----:B------:R-:W-:-:S05]  /*6cd0*/  LEA.HI.X R9, R4, R13, R5, 0x1, P1 ;  /* 0x0000000d04097211 */ /* 0x000fca00008f0c05 */
[----:B------:R-:W3:Y:S01]  /*6ce0*/  @P2 LDG.E.LTC128B.U16 R222, desc[UR44][R8.64] ;  /* 0x0000002c08de2981 */ /* 0x000ee2000c1e1520 */
[----:B------:R-:W-:Y:S01]  /*6cf0*/  BSSY B1, `(.L_x_30) ;  /* 0x0000011000017945 */ /* 0x000fe20003800000 */
[----:B---3--:R-:W-:-:S05]  /*6d00*/  HADD2.F32 R4, -RZ, R222.H0_H0 ;  /* 0x200000deff047230 */ /* 0x008fca0000004100 */
[----:B------:R-:W-:-:S04]  /*6d10*/  FMUL R4, R4, R16 ;  /* 0x0000001004047220 */ /* 0x000fc80000400000 */
[----:B--2---:R-:W-:Y:S01]  /*6d20*/  FFMA R7, R11, R2, R4 ;  /* 0x000000020b077223 */ /* 0x004fe20000000004 */
[----:B------:R-:W-:-:S04]  /*6d30*/  LEA R4, P1, R6, UR4, 0x1 ;  /* 0x0000000406047c11 */ /* 0x000fc8000f8208ff */
[----:B------:R-:W-:Y:S02]  /*6d40*/  LEA.HI.X R5, R6, UR5, R10, 0x1, P1 ;  /* 0x0000000506057c11 */ /* 0x000fe400088f0c0a */
[----:B------:R-:W-:-:S05]  /*6d50*/  F2FP.F16.F32.PACK_AB R6, RZ, R7 ;  /* 0x00000007ff06723e */ /* 0x000fca00000000ff */
[----:B------:R0:W-:Y:S02]  /*6d60*/  @P2 STG.E.U16 desc[UR44][R4.64], R6 ;  /* 0x0000000604002986 */ /* 0x0001e4000c10152c */
[----:B0-----:R-:W-:-:S05]  /*6d70*/  IMAD.WIDE.U32 R6, R17, R14, R18 ;  /* 0x0000000e11067225 */ /* 0x001fca00078e0012 */
[----:B------:R-:W-:-:S03]  /*6d80*/  IADD3 R7, R220, R7, RZ ;  /* 0x00000007dc077210 */ /* 0x000fc60007ffe0ff */
[----:B------:R-:W-:-:S04]  /*6d90*/  IMAD.WIDE.U32 R6, R22, UR42, R6 ;  /* 0x0000002a16067c25 */ /* 0x000fc8000f8e0006 */
[----:B------:R-:W-:Y:S01]  /*6da0*/  IMAD.IADD R7, R23, 0x1, R7 ;  /* 0x0000000117077824 */ /* 0x000fe200078e0207 */
[----:B------:R-:W-:-:S04]  /*6db0*/  LEA R10, P1, R6, R12, 0x1 ;  /* 0x0000000c060a7211 */ /* 0x000fc800078208ff */
[----:B------:R-:W-:Y:S02]  /*6dc0*/  LEA.HI.X R11, R6, R13, R7, 0x1, P1 ;  /* 0x0000000d060b7211 */ /* 0x000fe400008f0c07 */
[----:B------:R-:W-:-:S13]  /*6dd0*/  ISETP.GT.AND P1, PT, R0, 0x1, P0 ;  /* 0x000000010000780c */ /* 0x000fda0000724270 */
[----:B------:R-:W-:Y:S05]  /*6de0*/  @!P1 BRA `(.L_x_31) ;  /* 0x0000000000049947 */ /* 0x000fea0003800000 */
[----:B------:R0:W5:Y:S02]  /*6df0*/  LDG.E.LTC128B.U16 R222, desc[UR44][R10.64+0x2] ;  /* 0x0000022c0ade7981 */ /* 0x000164000c1e1520 */
.L_x_31:
[----:B------:R-:W-:Y:S05]  /*6e00*/  BSYNC B1 ;  /* 0x0000000000017941 */ /* 0x000fea0003800000 */
.L_x_30:
[----:B------:R-:W2:Y:S01]  /*6e10*/  LDL.LU R7, [R1+0x4] ;  /* 0x0000040001077983 */ /* 0x000ea20000300800 */
[----:B-----5:R-:W-:Y:S01]  /*6e20*/  HADD2.F32 R6, -RZ, R222.H0_H0 ;  /* 0x200000deff067230 */ /* 0x020fe20000004100 */
[C---:B------:R-:W-:Y:S01]  /*6e30*/  SHF.L.U64.HI R219, R14.reuse, 0x3, R15 ;  /* 0x000000030edb7819 */ /* 0x040fe2000001020f */
[----:B------:R-:W-:Y:S01]  /*6e40*/  IMAD.SHL.U32 R218, R14, 0x8, RZ ;  /* 0x000000080eda7824 */ /* 0x000fe200078e00ff */
[----:B------:R-:W3:Y:S02]  /*6e50*/  LDL.LU R221, [R1+0x8] ;  /* 0x0000080001dd7983 */ /* 0x000ee40000300800 */
[----:B------:R-:W-:-:S04]  /*6e60*/  FMUL R6, R6, R16 ;  /* 0x0000001006067220 */ /* 0x000fc80000400000 */
[----:B--2---:R-:W-:-:S05]  /*6e70*/  FFMA R6, R7, R2, R6 ;  /* 0x0000000207067223 */ /* 0x004fca0000000006 */
[----:B------:R-:W-:-:S05]  /*6e80*/  F2FP.F16.F32.PACK_AB R6, RZ, R6 ;  /* 0x00000006ff06723e */ /* 0x000fca00000000ff */
[----:B------:R1:W-:Y:S01]  /*6e90*/  @P1 STG.E.U16 desc[UR44][R4.64+0x2], R6 ;  /* 0x0000020604001986 */ /* 0x0003e2000c10152c */
[----:B------:R-:W-:-:S04]  /*6ea0*/  ISETP.GT.AND P1, PT, R3, 0x8, PT ;  /* 0x000000080300780c */ /* 0x000fc80003f24270 */
[----:B------:R-:W-:Y:S01]  /*6eb0*/  ISETP.GT.AND P2, PT, R0, RZ, P1 ;  /* 0x000000ff0000720c */ /* 0x000fe20000f44270 */
[----:B-1----:R-:W-:-:S05]  /*6ec0*/  IMAD.WIDE.U32 R6, R17, R14, R218 ;  /* 0x0000000e11067225 */ /* 0x002fca00078e00da */
[----:B------:R-:W-:Y:S02]  /*6ed0*/  IADD3 R220, R220, R7, RZ ;  /* 0x00000007dcdc7210 */ /* 0x000fe40007ffe0ff */
[----:B------:R-:W-:-:S05]  /*6ee0*/  IADD3 R7, P3, R216, R6, RZ ;  /* 0x00000006d8077210 */ /* 0x000fca0007f7e0ff */
[----:B------:R-:W-:Y:S01]  /*6ef0*/  IMAD.X R9, R220, 0x1, R21, P3 ;  /* 0x00000001dc097824 */ /* 0x000fe200018e0615 */
[----:B------:R-:W-:-:S04]  /*6f00*/  LEA R8, P3, R7, R12, 0x1 ;  /* 0x0000000c07087211 */ /* 0x000fc800078608ff */
[----:B------:R-:W-:-:S05]  /*6f10*/  LEA.HI.X R9, R7, R13, R9, 0x1, P3 ;  /* 0x0000000d07097211 */ /* 0x000fca00018f0c09 */
[----:B------:R1:W2:Y:S01]  /*6f20*/  @P2 LDG.E.LTC128B.U16 R222, desc[UR44][R8.64] ;  /* 0x0000002c08de2981 */ /* 0x0002a2000c1e1520 */
[----:B------:R-:W-:Y:S01]  /*6f30*/  IADD3 R6, P3, R18, R6, RZ ;  /* 0x0000000612067210 */ /* 0x000fe20007f7e0ff */
[----:B------:R-:W-:Y:S01]  /*6f40*/  BSSY B1, `(.L_x_32) ;  /* 0x0000016000017945 */ /* 0x000fe20003800000 */
[----:B------:R-:W-:-:S03]  /*6f50*/  ISETP.GT.AND P4, PT, R0, 0x1, P1 ;  /* 0x000000010000780c */ /* 0x000fc60000f84270 */
[----:B------:R-:W-:Y:S01]  /*6f60*/  IMAD.X R7, R19, 0x1, R220, P3 ;  /* 0x0000000113077824 */ /* 0x000fe200018e06dc */
[----:B------:R-:W-:Y:S01]  /*6f70*/  MOV R220, UR9 ;  /* 0x0000000900dc7c02 */ /* 0x000fe20008000f00 */
[----:B------:R-:W-:-:S05]  /*6f80*/  IMAD.WIDE.U32 R6, R22, UR42, R6 ;  /* 0x0000002a16067c25 */ /* 0x000fca000f8e0006 */
[----:B------:R-:W-:Y:S02]  /*6f90*/  IADD3 R7, R23, R7, RZ ;  /* 0x0000000717077210 */ /* 0x000fe40007ffe0ff */
[----:B-1----:R-:W-:-:S04]  /*6fa0*/  LEA R8, P3, R6, R12, 0x1 ;  /* 0x0000000c06087211 */ /* 0x002fc800078608ff */
[----:B------:R-:W-:Y:S01]  /*6fb0*/  LEA.HI.X R9, R6, R13, R7, 0x1, P3 ;  /* 0x0000000d06097211 */ /* 0x000fe200018f0c07 */
[----:B--2---:R-:W-:-:S05]  /*6fc0*/  HADD2.F32 R6, -RZ, R222.H0_H0 ;  /* 0x200000deff067230 */ /* 0x004fca0000004100 */
[----:B------:R-:W-:-:S04]  /*6fd0*/  FMUL R6, R6, R16 ;  /* 0x0000001006067220 */ /* 0x000fc80000400000 */
[----:B---3--:R-:W-:Y:S01]  /*6fe0*/  FFMA R7, R221, R2, R6 ;  /* 0x00000002dd077223 */ /* 0x008fe20000000006 */
[----:B------:R-:W-:Y:S02]  /*6ff0*/  IMAD.U32 R221, RZ, RZ, UR8 ;  /* 0x00000008ffdd7e24 */ /* 0x000fe4000f8e00ff */
[----:B------:R-:W-:Y:S02]  /*7000*/  IMAD.U32 R6, RZ, RZ, UR8 ;  /* 0x00000008ff067e24 */ /* 0x000fe4000f8e00ff */
[----:B------:R-:W-:Y:S01]  /*7010*/  IMAD.SHL.U32 R221, R221, 0x10, RZ ;  /* 0x00000010dddd7824 */ /* 0x000fe200078e00ff */
[----:B------:R-:W-:Y:S02]  /*7020*/  F2FP.F16.F32.PACK_AB R7, RZ, R7 ;  /* 0x00000007ff07723e */ /* 0x000fe400000000ff */
[----:B------:R-:W-:Y:S02]  /*7030*/  SHF.L.U64.HI R220, R6, 0x4, R220 ;  /* 0x0000000406dc7819 */ /* 0x000fe400000102dc */
[----:B------:R-:W-:-:S02]  /*7040*/  IADD3 R6, P3, R221, R4, RZ ;  /* 0x00000004dd067210 */ /* 0x000fc40007f7e0ff */
[----:B------:R-:W-:-:S03]  /*7050*/  PRMT R223, R7, 0x7610, R223 ;  /* 0x0000761007df7816 */ /* 0x000fc600000000df */
[----:B------:R-:W-:-:S05]  /*7060*/  IMAD.X R7, R220, 0x1, R5, P3 ;  /* 0x00000001dc077824 */ /* 0x000fca00018e0605 */
[----:B------:R1:W-:Y:S01]  /*7070*/  @P2 STG.E.U16 desc[UR44][R6.64], R223 ;  /* 0x000000df06002986 */ /* 0x0003e2000c10152c */
[----:B------:R-:W-:Y:S05]  /*7080*/  @!P4 BRA `(.L_x_33) ;  /* 0x000000000004c947 */ /* 0x000fea0003800000 */
[----:B------:R2:W5:Y:S02]  /*7090*/  LDG.E.LTC128B.U16 R222, desc[UR44][R8.64+0x2] ;  /* 0x0000022c08de7981 */ /* 0x000564000c1e1520 */
.L_x_33:
[----:B------:R-:W-:Y:S05]  /*70a0*/  BSYNC B1 ;  /* 0x0000000000017941 */ /* 0x000fea0003800000 */
.L_x_32:
[----:B------:R-:W3:Y:S01]  /*70b0*/  LDL.LU R224, [R1+0xc] ;  /* 0x00000c0001e07983 */ /* 0x000ee20000300800 */
[----:B-1---5:R-:W-:Y:S01]  /*70c0*/  HADD2.F32 R223, -RZ, R222.H0_H0 ;  /* 0x200000deffdf7230 */ /* 0x022fe20000004100 */
[----:B------:R-:W-:Y:S01]  /*70d0*/  ISETP.GT.AND P2, PT, R0, 0x8, P0 ;  /* 0x000000080000780c */ /* 0x000fe20000744270 */
[----:B------:R-:W-:Y:S03]  /*70e0*/  BSSY B1, `(.L_x_34) ;  /* 0x0000007000017945 */ /* 0x000fe60003800000 */
[----:B------:R-:W-:-:S04]  /*70f0*/  FMUL R223, R223, R16 ;  /* 0x00000010dfdf7220 */ /* 0x000fc80000400000 */
[----:B---3--:R-:W-:-:S05]  /*7100*/  FFMA R223, R224, R2, R223 ;  /* 0x00000002e0df7223 */ /* 0x008fca00000000df */
[----:B------:R-:W-:-:S05]  /*7110*/  F2FP.F16.F32.PACK_AB R223, RZ, R223 ;  /* 0x000000dfffdf723e */ /* 0x000fca00000000ff */
[----:B------:R1:W-:Y:S01]  /*7120*/  @P4 STG.E.U16 desc[UR44][R6.64+0x2], R223 ;  /* 0x000002df06004986 */ /* 0x0003e2000c10152c */
[----:B------:R-:W-:Y:S05]  /*7130*/  @!P2 BRA `(.L_x_35) ;  /* 0x000000000004a947 */ /* 0x000fea0003800000 */
[----:B------:R3:W5:Y:S02]  /*7140*/  LDG.E.LTC128B.U16 R222, desc[UR44][R10.64+0x10] ;  /* 0x0000102c0ade7981 */ /* 0x000764000c1e1520 */
.L_x_35:
[----:B------:R-:W-:Y:S05]  /*7150*/  BSYNC B1 ;  /* 0x0000000000017941 */ /* 0x000fea0003800000 */
.L_x_34:
[----:B------:R-:W4:Y:S01]  /*7160*/  LDL.LU R224, [R1+0x10] ;  /* 0x0000100001e07983 */ /* 0x000f220000300800 */
[----:B-1---5:R-:W-:Y:S01]  /*7170*/  HADD2.F32 R223, -RZ, R222.H0_H0 ;  /* 0x200000deffdf7230 */ /* 0x022fe20000004100 */
[----:B------:R-:W-:Y:S01]  /*7180*/  ISETP.GT.AND P3, PT, R0, 0x9, P0 ;  /* 0x000000090000780c */ /* 0x000fe20000764270 */
[----:B------:R-:W-:Y:S03]  /*7190*/  BSSY B1, `(.L_x_36) ;  /* 0x0000007000017945 */ /* 0x000fe60003800000 */
[----:B------:R-:W-:-:S04]  /*71a0*/  FMUL R223, R223, R16 ;  /* 0x00000010dfdf7220 */ /* 0x000fc80000400000 */
[----:B----4-:R-:W-:-:S05]  /*71b0*/  FFMA R223, R224, R2, R223 ;  /* 0x00000002e0df7223 */ /* 0x010fca00000000df */
[----:B------:R-:W-:-:S05]  /*71c0*/  F2FP.F16.F32.PACK_AB R223, RZ, R223 ;  /* 0x000000dfffdf723e */ /* 0x000fca00000000ff */
[----:B------:R1:W-:Y:S01]  /*71d0*/  @P2 STG.E.U16 desc[UR44][R4.64+0x10], R223 ;  /* 0x000010df04002986 */ /* 0x0003e2000c10152c */
[----:B------:R-:W-:Y:S05]  /*71e0*/  @!P3 BRA `(.L_x_37) ;  /* 0x000000000004b947 */ /* 0x000fea0003800000 */
[----:B------:R4:W5:Y:S02]  /*71f0*/  LDG.E.LTC128B.U16 R222, desc[UR44][R10.64+0x12] ;  /* 0x0000122c0ade7981 */ /* 0x000964000c1e1520 */
.L_x_37:
[----:B------:R-:W-:Y:S05]  /*7200*/  BSYNC B1 ;  /* 0x0000000000017941 */ /* 0x000fea0003800000 */
.L_x_36:
[----:B------:R-:W2:Y:S01]  /*7210*/  LDL.LU R224, [R1+0x14] ;  /* 0x0000140001e07983 */ /* 0x000ea20000300800 */
[----:B-1---5:R-:W-:Y:S01]  /*7220*/  HADD2.F32 R223, -RZ, R222.H0_H0 ;  /* 0x200000deffdf7230 */ /* 0x022fe20000004100 */
[----:B------:R-:W-:Y:S01]  /*7230*/  ISETP.GT.AND P2, PT, R0, 0x8, P1 ;  /* 0x000000080000780c */ /* 0x000fe20000f44270 */
[----:B------:R-:W-:Y:S03]  /*7240*/  BSSY B1, `(.L_x_38) ;  /* 0x0000007000017945 */ /* 0x000fe60003800000 */
[----:B------:R-:W-:-:S04]  /*7250*/  FMUL R223, R223, R16 ;  /* 0x00000010dfdf7220 */ /* 0x000fc80000400000 */
[----:B--2---:R-:W-:-:S05]  /*7260*/  FFMA R223, R224, R2, R223 ;  /* 0x00000002e0df7223 */ /* 0x004fca00000000df */
[----:B------:R-:W-:-:S05]  /*7270*/  F2FP.F16.F32.PACK_AB R223, RZ, R223 ;  /* 0x000000dfffdf723e */ /* 0x000fca00000000ff */
[----:B------:R1:W-:Y:S01]  /*7280*/  @P3 STG.E.U16 desc[UR44][R4.64+0x12], R223 ;  /* 0x000012df04003986 */ /* 0x0003e2000c10152c */
[----:B------:R-:W-:Y:S05]  /*7290*/  @!P2 BRA `(.L_x_39) ;  /* 0x000000000004a947 */ /* 0x000fea0003800000 */
[----:B------:R2:W5:Y:S02]  /*72a0*/  LDG.E.LTC128B.U16 R222, desc[UR44][R8.64+0x10] ;  /* 0x0000102c08de7981 */ /* 0x000564000c1e1520 */
.L_x_39:
[----:B------:R-:W-:Y:S05]  /*72b0*/  BSYNC B1 ;  /* 0x0000000000017941 */ /* 0x000fea0003800000 */
.L_x_38:
        /* <DEDUP_REMOVED lines=10> */
.L_x_41:
[----:B------:R-:W-:Y:S05]  /*7360*/  BSYNC B1 ;  /* 0x0000000000017941 */ /* 0x000fea0003800000 */
.L_x_40:
        /* <DEDUP_REMOVED lines=10> */
.L_x_43:
[----:B------:R-:W-:Y:S05]  /*7410*/  BSYNC B1 ;  /* 0x0000000000017941 */ /* 0x000fea0003800000 */
.L_x_42:
        /* <DEDUP_REMOVED lines=10> */
.L_x_45:
[----:B------:R-:W-:Y:S05]  /*74c0*/  BSYNC B1 ;  /* 0x0000000000017941 */ /* 0x000fea0003800000 */
.L_x_44:
        /* <DEDUP_REMOVED lines=10> */
.L_x_47:
[----:B------:R-:W-:Y:S05]  /*7570*/  BSYNC B1 ;  /* 0x0000000000017941 */ /* 0x000fea0003800000 */
.L_x_46:
        /* <DEDUP_REMOVED lines=10> */
.L_x_49:
[----:B------:R-:W-:Y:S05]  /*7620*/  BSYNC B1 ;  /* 0x0000000000017941 */ /* 0x000fea0003800000 */
.L_x_48:
        /* <DEDUP_REMOVED lines=10> */
.L_x_51:
[----:B------:R-:W-:Y:S05]  /*76d0*/  BSYNC B1 ;  /* 0x0000000000017941 */ /* 0x000fea0003800000 */
.L_x_50:
        /* <DEDUP_REMOVED lines=10> */
.L_x_53:
[----:B------:R-:W-:Y:S05]  /*7780*/  BSYNC B1 ;  /* 0x0000000000017941 */ /* 0x000fea0003800000 */
.L_x_52:
        /* <DEDUP_REMOVED lines=10> */
.L_x_55:
[----:B------:R-:W-:Y:S05]  /*7830*/  BSYNC B1 ;  /* 0x0000000000017941 */ /* 0x000fea0003800000 */
.L_x_54:
        /* <DEDUP_REMOVED lines=10> */
.L_x_57:
[----:B------:R-:W-:Y:S05]  /*78e0*/  BSYNC B1 ;  /* 0x0000000000017941 */ /* 0x000fea0003800000 */
.L_x_56:
        /* <DEDUP_REMOVED lines=10> */
.L_x_59:
[----:B------:R-:W-:Y:S05]  /*7990*/  BSYNC B1 ;  /* 0x0000000000017941 */ /* 0x000fea0003800000 */
.L_x_58:
        /* <DEDUP_REMOVED lines=10> */
.L_x_61:
[----:B------:R-:W-:Y:S05]  /*7a40*/  BSYNC B1 ;  /* 0x0000000000017941 */ /* 0x000fea0003800000 */
.L_x_60:
        /* <DEDUP_REMOVED lines=10> */
.L_x_63:
[----:B------:R-:W-:Y:S05]  /*7af0*/  BSYNC B1 ;  /* 0x0000000000017941 */ /* 0x000fea0003800000 */
.L_x_62:
        /* <DEDUP_REMOVED lines=10> */
.L_x_65:
[----:B------:R-:W-:Y:S05]  /*7ba0*/  BSYNC B1 ;  /* 0x0000000000017941 */ /* 0x000fea0003800000 */
.L_x_64:
        /* <DEDUP_REMOVED lines=10> */
.L_x_67:
[----:B------:R-:W-:Y:S05]  /*7c50*/  BSYNC B1 ;  /* 0x0000000000017941 */ /* 0x000fea0003800000 */
.L_x_66:
        /* <DEDUP_REMOVED lines=10> */
.L_x_69:
[----:B------:R-:W-:Y:S05]  /*7d00*/  BSYNC B1 ;  /* 0x0000000000017941 */ /* 0x000fea0003800000 */
.L_x_68:
        /* <DEDUP_REMOVED lines=10> */
.L_x_71:
[----:B------:R-:W-:Y:S05]  /*7db0*/  BSYNC B1 ;  /* 0x0000000000017941 */ /* 0x000fea0003800000 */
.L_x_70:
        /* <DEDUP_REMOVED lines=10> */
.L_x_73:
[----:B------:R-:W-:Y:S05]  /*7e60*/  BSYNC B1 ;  /* 0x0000000000017941 */ /* 0x000fea0003800000 */
.L_x_72:
        /* <DEDUP_REMOVED lines=10> */
.L_x_75:
[----:B------:R-:W-:Y:S05]  /*7f10*/  BSYNC B1 ;  /* 0x0000000000017941 */ /* 0x000fea0003800000 */
.L_x_74:
        /* <DEDUP_REMOVED lines=10> */
.L_x_77:
[----:B------:R-:W-:Y:S05]  /*7fc0*/  BSYNC B1 ;  /* 0x0000000000017941 */ /* 0x000fea0003800000 */
.L_x_76:
        /* <DEDUP_REMOVED lines=10> */
.L_x_79:
[----:B------:R-:W-:Y:S05]  /*8070*/  BSYNC B1 ;  /* 0x0000000000017941 */ /* 0x000fea0003800000 */
.L_x_78:
        /* <DEDUP_REMOVED lines=10> */
.L_x_81:
[----:B------:R-:W-:Y:S05]  /*8120*/  BSYNC B1 ;  /* 0x0000000000017941 */ /* 0x000fea0003800000 */
.L_x_80:
        /* <DEDUP_REMOVED lines=10> */
.L_x_83:
[----:B------:R-:W-:Y:S05]  /*81d0*/  BSYNC B1 ;  /* 0x0000000000017941 */ /* 0x000fea0003800000 */
.L_x_82:
        /* <DEDUP_REMOVED lines=10> */
.L_x_85:
[----:B------:R-:W-:Y:S05]  /*8280*/  BSYNC B1 ;  /* 0x0000000000017941 */ /* 0x000fea0003800000 */
.L_x_84:
        /* <DEDUP_REMOVED lines=10> */
.L_x_87:
[----:B------:R-:W-:Y:S05]  /*8330*/  BSYNC B1 ;  /* 0x0000000000017941 */ /* 0x000fea0003800000 */
.L_x_86:
        /* <DEDUP_REMOVED lines=10> */
.L_x_89:
[----:B------:R-:W-:Y:S05]  /*83e0*/  BSYNC B1 ;  /* 0x0000000000017941 */ /* 0x000fea0003800000 */
.L_x_88:
        /* <DEDUP_REMOVED lines=10> */
.L_x_91:
[----:B------:R-:W-:Y:S05]  /*8490*/  BSYNC B1 ;  /* 0x0000000000017941 */ /* 0x000fea0003800000 */
.L_x_90:
        /* <DEDUP_REMOVED lines=10> */
.L_x_93:
[----:B------:R-:W-:Y:S05]  /*8540*/  BSYNC B1 ;  /* 0x0000000000017941 */ /* 0x000fea0003800000 */
.L_x_92:
        /* <DEDUP_REMOVED lines=10> */
.L_x_95:
[----:B------:R-:W-:Y:S05]  /*85f0*/  BSYNC B1 ;  /* 0x0000000000017941 */ /* 0x000fea0003800000 */
.L_x_94:
        /* <DEDUP_REMOVED lines=10> */
.L_x_97:
[----:B------:R-:W-:Y:S05]  /*86a0*/  BSYNC B1 ;  /* 0x0000000000017941 */ /* 0x000fea0003800000 */
.L_x_96:
        /* <DEDUP_REMOVED lines=10> */
.L_x_99:
[----:B------:R-:W-:Y:S05]  /*8750*/  BSYNC B1 ;  /* 0x0000000000017941 */ /* 0x000fea0003800000 */
.L_x_98:
        /* <DEDUP_REMOVED lines=10> */
.L_x_101:
[----:B------:R-:W-:Y:S05]  /*8800*/  BSYNC B1 ;  /* 0x0000000000017941 */ /* 0x000fea0003800000 */
.L_x_100:
        /* <DEDUP_REMOVED lines=10> */
.L_x_103:
[----:B------:R-:W-:Y:S05]  /*88b0*/  BSYNC B1 ;  /* 0x0000000000017941 */ /* 0x000fea0003800000 */
.L_x_102:
        /* <DEDUP_REMOVED lines=10> */
.L_x_105:
[----:B------:R-:W-:Y:S05]  /*8960*/  BSYNC B1 ;  /* 0x0000000000017941 */ /* 0x000fea0003800000 */
.L_x_104:
        /* <DEDUP_REMOVED lines=10> */
.L_x_107:
[----:B------:R-:W-:Y:S05]  /*8a10*/  BSYNC B1 ;  /* 0x0000000000017941 */ /* 0x000fea0003800000 */
.L_x_106:
        /* <DEDUP_REMOVED lines=10> */
.L_x_109:
[----:B------:R-:W-:Y:S05]  /*8ac0*/  BSYNC B1 ;  /* 0x0000000000017941 */ /* 0x000fea0003800000 */
.L_x_108:
        /* <DEDUP_REMOVED lines=10> */
.L_x_111:
[----:B------:R-:W-:Y:S05]  /*8b70*/  BSYNC B1 ;  /* 0x0000000000017941 */ /* 0x000fea0003800000 */
.L_x_110:
        /* <DEDUP_REMOVED lines=10> */
.L_x_113:
[----:B------:R-:W-:Y:S05]  /*8c20*/  BSYNC B1 ;  /* 0x0000000000017941 */ /* 0x000fea0003800000 */
.L_x_112:
        /* <DEDUP_REMOVED lines=10> */
.L_x_115:
[----:B------:R-:W-:Y:S05]  /*8cd0*/  BSYNC B1 ;  /* 0x0000000000017941 */ /* 0x000fea0003800000 */
.L_x_114:
        /* <DEDUP_REMOVED lines=10> */
.L_x_117:
[----:B------:R-:W-:Y:S05]  /*8d80*/  BSYNC B1 ;  /* 0x0000000000017941 */ /* 0x000fea0003800000 */
.L_x_116:
        /* <DEDUP_REMOVED lines=10> */
.L_x_119:
[----:B------:R-:W-:Y:S05]  /*8e30*/  BSYNC B1 ;  /* 0x0000000000017941 */ /* 0x000fea0003800000 */
.L_x_118:
        /* <DEDUP_REMOVED lines=10> */
.L_x_121:
[----:B------:R-:W-:Y:S05]  /*8ee0*/  BSYNC B1 ;  /* 0x0000000000017941 */ /* 0x000fea0003800000 */
.L_x_120:
        /* <DEDUP_REMOVED lines=10> */
.L_x_123:
[----:B------:R-:W-:Y:S05]  /*8f90*/  BSYNC B1 ;  /* 0x0000000000017941 */ /* 0x000fea0003800000 */
.L_x_122:
        /* <DEDUP_REMOVED lines=10> */
.L_x_125:
[----:B------:R-:W-:Y:S05]  /*9040*/  BSYNC B1 ;  /* 0x0000000000017941 */ /* 0x000fea0003800000 */
.L_x_124:
        /* <DEDUP_REMOVED lines=10> */
.L_x_127:
[----:B------:R-:W-:Y:S05]  /*90f0*/  BSYNC B1 ;  /* 0x0000000000017941 */ /* 0x000fea0003800000 */
.L_x_126:
        /* <DEDUP_REMOVED lines=10> */
.L_x_129:
[----:B------:R-:W-:Y:S05]  /*91a0*/  BSYNC B1 ;  /* 0x0000000000017941 */ /* 0x000fea0003800000 */
.L_x_128:
        /* <DEDUP_REMOVED lines=10> */
.L_x_131:
[----:B------:R-:W-:Y:S05]  /*9250*/  BSYNC B1 ;  /* 0x0000000000017941 */ /* 0x000fea0003800000 */
.L_x_130:
        /* <DEDUP_REMOVED lines=10> */
.L_x_133:
[----:B------:R-:W-:Y:S05]  /*9300*/  BSYNC B1 ;  /* 0x0000000000017941 */ /* 0x000fea0003800000 */
.L_x_132:
        /* <DEDUP_REMOVED lines=10> */
.L_x_135:
[----:B------:R-:W-:Y:S05]  /*93b0*/  BSYNC B1 ;  /* 0x0000000000017941 */ /* 0x000fea0003800000 */
.L_x_134:
        /* <DEDUP_REMOVED lines=10> */
.L_x_137:
[----:B------:R-:W-:Y:S05]  /*9460*/  BSYNC B1 ;  /* 0x0000000000017941 */ /* 0x000fea0003800000 */
.L_x_136:
        /* <DEDUP_REMOVED lines=10> */
.L_x_139:
[----:B------:R-:W-:Y:S05]  /*9510*/  BSYNC B1 ;  /* 0x0000000000017941 */ /* 0x000fea0003800000 */
.L_x_138:
        /* <DEDUP_REMOVED lines=10> */
.L_x_141:
[----:B------:R-:W-:Y:S05]  /*95c0*/  BSYNC B1 ;  /* 0x0000000000017941 */ /* 0x000fea0003800000 */
.L_x_140:
        /* <DEDUP_REMOVED lines=10> */
.L_x_143:
[----:B------:R-:W-:Y:S05]  /*9670*/  BSYNC B1 ;  /* 0x0000000000017941 */ /* 0x000fea0003800000 */
.L_x_142:
        /* <DEDUP_REMOVED lines=10> */
.L_x_145:
[----:B------:R-:W-:Y:S05]  /*9720*/  BSYNC B1 ;  /* 0x0000000000017941 */ /* 0x000fea0003800000 */
.L_x_144:
        /* <DEDUP_REMOVED lines=10> */
.L_x_147:
[----:B------:R-:W-:Y:S05]  /*97d0*/  BSYNC B1 ;  /* 0x0000000000017941 */ /* 0x000fea0003800000 */
.L_x_146:
        /* <DEDUP_REMOVED lines=10> */
.L_x_149:
[----:B------:R-:W-:Y:S05]  /*9880*/  BSYNC B1 ;  /* 0x0000000000017941 */ /* 0x000fea0003800000 */
.L_x_148:
[----:B0-234-:R-:W2:Y:S01]  /*9890*/  LDL.LU R10, [R1+0xf4] ;  /* 0x0000f400010a7983 */ /* 0x01dea20000300800 */
[----:B-----5:R-:W-:Y:S01]  /*98a0*/  HADD2.F32 R11, -RZ, R222.H0_H0 ;  /* 0x200000deff0b7230 */ /* 0x020fe20000004100 */
        /* <DEDUP_REMOVED lines=8> */
.L_x_151:
[----:B------:R-:W-:Y:S05]  /*9930*/  BSYNC B1 ;  /* 0x0000000000017941 */ /* 0x000fea0003800000 */
.L_x_150:
[----:B------:R-:W3:Y:S01]  /*9940*/  LDL.LU R10, [R1+0xf8] ;  /* 0x0000f800010a7983 */ /* 0x000ee20000300800 */
[----:B0----5:R-:W-:Y:S01]  /*9950*/  HADD2.F32 R11, -RZ, R222.H0_H0 ;  /* 0x200000deff0b7230 */ /* 0x021fe20000004100 */
[----:B------:R-:W-:Y:S01]  /*9960*/  ISETP.GT.AND P1, PT, R0, 0x79, P1 ;  /* 0x000000790000780c */ /* 0x000fe20000f24270 */
[----:B------:R-:W-:Y:S01]  /*9970*/  BSSY B1, `(.L_x_152) ;  /* 0x0000009000017945 */ /* 0x000fe20003800000 */
[----:B------:R-:W-:Y:S02]  /*9980*/  IADD3 R224, P0, R17, 0x80, RZ ;  /* 0x0000008011e07810 */ /* 0x000fe40007f1e0ff */
[----:B------:R-:W-:Y:S02]  /*9990*/  FMUL R11, R11, R16 ;  /* 0x000000100b0b7220 */ /* 0x000fe40000400000 */
[----:B-1----:R-:W-:Y:S02]  /*99a0*/  IADD3.X R223, RZ, UR7, RZ, P0, !PT ;  /* 0x00000007ffdf7c10 */ /* 0x002fe400087fe4ff */
[----:B---3--:R-:W-:-:S05]  /*99b0*/  FFMA R11, R10, R2, R11 ;  /* 0x000000020a0b7223 */ /* 0x008fca000000000b */
[----:B------:R-:W-:-:S05]  /*99c0*/  F2FP.F16.F32.PACK_AB R11, RZ, R11 ;  /* 0x0000000bff0b723e */ /* 0x000fca00000000ff */
[----:B------:R0:W-:Y:S01]  /*99d0*/  @P2 STG.E.U16 desc[UR44][R6.64+0xf0], R11 ;  /* 0x0000f00b06002986 */ /* 0x0001e2000c10152c */
[----:B------:R-:W-:Y:S05]  /*99e0*/  @!P1 BRA `(.L_x_153) ;  /* 0x0000000000049947 */ /* 0x000fea0003800000 */
[----:B------:R1:W5:Y:S02]  /*99f0*/  LDG.E.LTC128B.U16 R222, desc[UR44][R8.64+0xf2] ;  /* 0x0000f22c08de7981 */ /* 0x000364000c1e1520 */
.L_x_153:
[----:B------:R-:W-:Y:S05]  /*9a00*/  BSYNC B1 ;  /* 0x0000000000017941 */ /* 0x000fea0003800000 */
.L_x_152:
[----:B------:R-:W3:Y:S01]  /*9a10*/  LDL.LU R10, [R1+0xfc] ;  /* 0x0000fc00010a7983 */ /* 0x000ee20000300800 */
[----:B-12--5:R-:W-:Y:S01]  /*9a20*/  HADD2.F32 R9, -RZ, R222.H0_H0 ;  /* 0x200000deff097230 */ /* 0x026fe20000004100 */
[----:B------:R-:W-:Y:S01]  /*9a30*/  ISETP.GT.AND P0, PT, R3, 0x80, PT ;  /* 0x000000800300780c */ /* 0x000fe20003f04270 */
[----:B------:R-:W-:-:S03]  /*9a40*/  IMAD R223, R223, R14, RZ ;  /* 0x0000000edfdf7224 */ /* 0x000fc600078e02ff */
[----:B0-----:R-:W-:Y:S01]  /*9a50*/  FMUL R11, R9, R16 ;  /* 0x00000010090b7220 */ /* 0x001fe20000400000 */
[----:B------:R-:W-:Y:S01]  /*9a60*/  IMAD R223, R224, R15, R223 ;  /* 0x0000000fe0df7224 */ /* 0x000fe200078e02df */
[----:B------:R-:W-:Y:S01]  /*9a70*/  ISETP.GT.AND P4, PT, R0, RZ, P0 ;  /* 0x000000ff0000720c */ /* 0x000fe20000784270 */
[----:B------:R-:W-:-:S04]  /*9a80*/  IMAD.WIDE.U32 R8, R224, R14, R20 ;  /* 0x0000000ee0087225 */ /* 0x000fc800078e0014 */
[----:B------:R-:W-:Y:S02]  /*9a90*/  IMAD.IADD R9, R9, 0x1, R223 ;  /* 0x0000000109097824 */ /* 0x000fe400078e02df */
[----:B---3--:R-:W-:Y:S01]  /*9aa0*/  FFMA R11, R10, R2, R11 ;  /* 0x000000020a0b7223 */ /* 0x008fe2000000000b */
[----:B------:R-:W-:-:S04]  /*9ab0*/  LEA R10, P2, R8, R12, 0x1 ;  /* 0x0000000c080a7211 */ /* 0x000fc800078408ff */
[----:B------:R-:W-:Y:S02]  /*9ac0*/  F2FP.F16.F32.PACK_AB R225, RZ, R11 ;  /* 0x0000000bffe1723e */ /* 0x000fe400000000ff */
[----:B------:R-:W-:Y:S02]  /*9ad0*/  LEA.HI.X R11, R8, R13, R9, 0x1, P2 ;  /* 0x0000000d080b7211 */ /* 0x000fe400010f0c09 */
[----:B------:R-:W-:-:S05]  /*9ae0*/  PRMT R227, R225, 0x7610, R227 ;  /* 0x00007610e1e37816 */ /* 0x000fca00000000e3 */
[----:B------:R0:W-:Y:S04]  /*9af0*/  @P1 STG.E.U16 desc[UR44][R6.64+0xf2], R227 ;  /* 0x0000f2e306001986 */ /* 0x0001e8000c10152c */
[----:B------:R1:W2:Y:S01]  /*9b00*/  @P4 LDG.E.LTC128B.U16 R222, desc[UR44][R10.64] ;  /* 0x0000002c0ade4981 */ /* 0x0002a2000c1e1520 */
[----:B------:R-:W-:Y:S01]  /*9b10*/  MOV R226, UR8 ;  /* 0x0000000800e27c02 */ /* 0x000fe20008000f00 */
[----:B------:R-:W-:Y:S01]  /*9b20*/  IMAD.U32 R225, RZ, RZ, UR8 ;  /* 0x00000008ffe17e24 */ /* 0x000fe2000f8e00ff */
[----:B------:R-:W-:Y:S01]  /*9b30*/  ISETP.GT.AND P2, PT, R0, 0x1, P0 ;  /* 0x000000010000780c */ /* 0x000fe20000744270 */
[----:B------:R-:W-:Y:S01]  /*9b40*/  IMAD.U32 R8, RZ, RZ, UR9 ;  /* 0x00000009ff087e24 */ /* 0x000fe2000f8e00ff */
[----:B------:R-:W-:Y:S01]  /*9b50*/  SHF.L.U32 R226, R226, 0x8, RZ ;  /* 0x00000008e2e27819 */ /* 0x000fe200000006ff */
[----:B------:R-:W-:Y:S03]  /*9b60*/  BSSY B1, `(.L_x_154) ;  /* 0x0000011000017945 */ /* 0x000fe60003800000 */
[----:B------:R-:W-:Y:S01]  /*9b70*/  SHF.L.U64.HI R225, R225, 0x8, R8 ;  /* 0x00000008e1e17819 */ /* 0x000fe20000010208 */
[----:B-1----:R-:W-:Y:S01]  /*9b80*/  IMAD.WIDE.U32 R10, R224, R14, R18 ;  /* 0x0000000ee00a7225 */ /* 0x002fe200078e0012 */
[----:B0-----:R-:W-:-:S03]  /*9b90*/  IADD3 R6, P1, R226, R4, RZ ;  /* 0x00000004e2067210 */ /* 0x001fc60007f3e0ff */
[----:B------:R-:W-:Y:S02]  /*9ba0*/  IMAD.IADD R11, R223, 0x1, R11 ;  /* 0x00000001df0b7824 */ /* 0x000fe400078e020b */
[----:B------:R-:W-:Y:S02]  /*9bb0*/  IMAD.X R7, R225, 0x1, R5, P1 ;  /* 0x00000001e1077824 */ /* 0x000fe400008e0605 */
[----:B------:R-:W-:-:S04]  /*9bc0*/  IMAD.WIDE.U32 R10, R22, UR42, R10 ;  /* 0x0000002a160a7c25 */ /* 0x000fc8000f8e000a */
[----:B------:R-:W-:Y:S01]  /*9bd0*/  IMAD.IADD R11, R23, 0x1, R11 ;  /* 0x00000001170b7824 */ /* 0x000fe200078e020b */
[----:B------:R-:W-:Y:S01]  /*9be0*/  LEA R8, P3, R10, R12, 0x1 ;  /* 0x0000000c0a087211 */ /* 0x000fe200078608ff */
[----:B--2---:R-:W-:-:S05]  /*9bf0*/  HADD2.F32 R9, -RZ, R222.H0_H0 ;  /* 0x200000deff097230 */ /* 0x004fca0000004100 */
[----:B------:R-:W-:-:S04]  /*9c00*/  FMUL R9, R9, R16 ;  /* 0x0000001009097220 */ /* 0x000fc80000400000 */
[----:B------:R-:W-:-:S05]  /*9c10*/  FFMA R9, R152, R2, R9 ;  /* 0x0000000298097223 */ /* 0x000fca0000000009 */
[----:B------:R-:W-:Y:S02]  /*9c20*/  F2FP.F16.F32.PACK_AB R152, RZ, R9 ;  /* 0x00000009ff98723e */ /* 0x000fe400000000ff */
[----:B------:R-:W-:-:S03]  /*9c30*/  LEA.HI.X R9, R10, R13, R11, 0x1, P3 ;  /* 0x0000000d0a097211 */ /* 0x000fc600018f0c0b */
[----:B------:R0:W-:Y:S01]  /*9c40*/  @P4 STG.E.U16 desc[UR44][R6.64], R152 ;  /* 0x0000009806004986 */ /* 0x0001e2000c10152c */
[----:B------:R-:W-:Y:S05]  /*9c50*/  @!P2 BRA `(.L_x_155) ;  /* 0x000000000004a947 */ /* 0x000fea0003800000 */
[----:B------:R1:W5:Y:S02]  /*9c60*/  LDG.E.LTC128B.U16 R222, desc[UR44][R8.64+0x2] ;  /* 0x0000022c08de7981 */ /* 0x000364000c1e1520 */
.L_x_155:
[----:B------:R-:W-:Y:S05]  /*9c70*/  BSYNC B1 ;  /* 0x0000000000017941 */ /* 0x000fea0003800000 */
.L_x_154:
[----:B-----5:R-:W-:Y:S01]  /*9c80*/  HADD2.F32 R11, -RZ, R222.H0_H0 ;  /* 0x200000deff0b7230 */ /* 0x020fe20000004100 */
[----:B------:R-:W-:Y:S01]  /*9c90*/  ISETP.GT.AND P1, PT, R3, 0x88, PT ;  /* 0x000000880300780c */ /* 0x000fe20003f24270 */
[----:B------:R-:W-:Y:S03]  /*9ca0*/  BSSY B1, `(.L_x_156) ;  /* 0x0000010000017945 */ /* 0x000fe60003800000 */
[----:B0-----:R-:W-:Y:S01]  /*9cb0*/  FMUL R152, R11, R16 ;  /* 0x000000100b987220 */ /* 0x001fe20000400000 */
[----:B------:R-:W-:Y:S01]  /*9cc0*/  IMAD.WIDE.U32 R10, R224, R14, R218 ;  /* 0x0000000ee00a7225 */ /* 0x000fe200078e00da */
[----:B------:R-:W-:-:S03]  /*9cd0*/  ISETP.GT.AND P3, PT, R0, RZ, P1 ;  /* 0x000000ff0000720c */ /* 0x000fc60000f64270 */
[----:B------:R-:W-:Y:S01]  /*9ce0*/  FFMA R153, R153, R2, R152 ;  /* 0x0000000299997223 */ /* 0x000fe20000000098 */
[----:B------:R-:W-:Y:S02]  /*9cf0*/  IADD3 R223, R223, R11, RZ ;  /* 0x0000000bdfdf7210 */ /* 0x000fe40007ffe0ff */
[-C--:B------:R-:W-:Y:S02]  /*9d00*/  IADD3 R11, P4, R216, R10.reuse, RZ ;  /* 0x0000000ad80b7210 */ /* 0x080fe40007f9e0ff */
[----:B------:R-:W-:Y:S02]  /*9d10*/  F2FP.F16.F32.PACK_AB R227, RZ, R153 ;  /* 0x00000099ffe3723e */ /* 0x000fe400000000ff */
[----:B------:R-:W-:Y:S01]  /*9d20*/  IADD3 R152, P5, R18, R10, RZ ;  /* 0x0000000a12987210 */ /* 0x000fe20007fbe0ff */
[----:B------:R-:W-:Y:S01]  /*9d30*/  IMAD.X R224, R223, 0x1, R21, P4 ;  /* 0x00000001dfe07824 */ /* 0x000fe200020e0615 */
[C---:B------:R-:W-:Y:S01]  /*9d40*/  LEA R10, P4, R11.reuse, R12, 0x1 ;  /* 0x0000000c0b0a7211 */ /* 0x040fe200078808ff */
[----:B------:R0:W-:Y:S03]  /*9d50*/  @P2 STG.E.U16 desc[UR44][R6.64+0x2], R227 ;  /* 0x000002e306002986 */ /* 0x0001e6000c10152c */
[----:B------:R-:W-:-:S02]  /*9d60*/  LEA.HI.X R11, R11, R13, R224, 0x1, P4 ;  /* 0x0000000d0b0b7211 */ /* 0x000fc400020f0ce0 */
[----:B------:R-:W-:Y:S01]  /*9d70*/  PRMT R224, R222, 0x7610, R224 ;  /* 0x00007610dee07816 */ /* 0x000fe200000000e0 */
[----:B------:R-:W-:Y:S06]  /*9d80*/  @!P3 BRA `(.L_x_157) ;  /* 0x000000000004b947 */ /* 0x000fec0003800000 */
[----:B------:R2:W5:Y:S02]  /*9d90*/  LDG.E.LTC128B.U16 R224, desc[UR44][R10.64] ;  /* 0x0000002c0ae07981 */ /* 0x000564000c1e1520 */
.L_x_157:
[----:B------:R-:W-:Y:S05]  /*9da0*/  BSYNC B1 ;  /* 0x0000000000017941 */ /* 0x000fea0003800000 */
.L_x_156:
[----:B--2--5:R-:W-:Y:S01]  /*9db0*/  HADD2.F32 R11, -RZ, R224.H0_H0 ;  /* 0x200000e0ff0b7230 */ /* 0x024fe20000004100 */
[----:B------:R-:W-:Y:S01]  /*9dc0*/  IADD3 R222, P4, R6, R221, RZ ;  /* 0x000000dd06de7210 */ /* 0x000fe20007f9e0ff */
[----:B------:R-:W-:Y:S01]  /*9dd0*/  IMAD.X R153, R19, 0x1, R223, P5 ;  /* 0x0000000113997824 */ /* 0x000fe200028e06df */
[----:B------:R-:W-:Y:S01]  /*9de0*/  ISETP.GT.AND P2, PT, R0, 0x1, P1 ;  /* 0x000000010000780c */ /* 0x000fe20000f44270 */
[----:B------:R-:W-:Y:S01]  /*9df0*/  BSSY B1, `(.L_x_158) ;  /* 0x000000c000017945 */ /* 0x000fe20003800000 */
[----:B------:R-:W-:Y:S01]  /*9e00*/  FMUL R11, R11, R16 ;  /* 0x000000100b0b7220 */ /* 0x000fe20000400000 */
[----:B------:R-:W-:Y:S02]  /*9e10*/  IMAD.X R223, R7, 0x1, R220, P4 ;  /* 0x0000000107df7824 */ /* 0x000fe400020e06dc */
[----:B------:R-:W-:-:S04]  /*9e20*/  IMAD.WIDE.U32 R152, R22, UR42, R152 ;  /* 0x0000002a16987c25 */ /* 0x000fc8000f8e0098 */
[----:B------:R-:W-:Y:S01]  /*9e30*/  FFMA R11, R154, R2, R11 ;  /* 0x000000029a0b7223 */ /* 0x000fe2000000000b */
[----:B------:R-:W-:-:S04]  /*9e40*/  IADD3 R153, R23, R153, RZ ;  /* 0x0000009917997210 */ /* 0x000fc80007ffe0ff */
[----:B------:R-:W-:Y:S02]  /*9e50*/  F2FP.F16.F32.PACK_AB R154, RZ, R11 ;  /* 0x0000000bff9a723e */ /* 0x000fe400000000ff */
[----:B------:R-:W-:-:S03]  /*9e60*/  LEA R10, P5, R152, R12, 0x1 ;  /* 0x0000000c980a7211 */ /* 0x000fc600078a08ff */
[----:B------:R2:W-:Y:S01]  /*9e70*/  @P3 STG.E.U16 desc[UR44][R222.64], R154 ;  /* 0x0000009ade003986 */ /* 0x0005e2000c10152c */
[----:B------:R-:W-:Y:S01]  /*9e80*/  LEA.HI.X R11, R152, R13, R153, 0x1, P5 ;  /* 0x0000000d980b7211 */ /* 0x000fe200028f0c99 */
[----:B------:R-:W-:Y:S08]  /*9e90*/  @!P2 BRA `(.L_x_159) ;  /* 0x000000000004a947 */ /* 0x000ff00003800000 */
[----:B------:R3:W5:Y:S02]  /*9ea0*/  LDG.E.LTC128B.U16 R224, desc[UR44][R10.64+0x2] ;  /* 0x0000022c0ae07981 */ /* 0x000764000c1e1520 */
.L_x_159:
[----:B------:R-:W-:Y:S05]  /*9eb0*/  BSYNC B1 ;  /* 0x0000000000017941 */ /* 0x000fea0003800000 */
.L_x_158:
[----:B-----5:R-:W-:Y:S01]  /*9ec0*/  HADD2.F32 R153, -RZ, R224.H0_H0 ;  /* 0x200000e0ff997230 */ /* 0x020fe20000004100 */
[----:B------:R-:W-:Y:S01]  /*9ed0*/  ISETP.GT.AND P4, PT, R0, 0x8, P0 ;  /* 0x000000080000780c */ /* 0x000fe20000784270 */
[----:B------:R-:W-:Y:S03]  /*9ee0*/  BSSY B1, `(.L_x_160) ;  /* 0x0000009000017945 */ /* 0x000fe60003800000 */
[----:B------:R-:W-:-:S04]  /*9ef0*/  FMUL R152, R153, R16 ;  /* 0x0000001099987220 */ /* 0x000fc80000400000 */
[----:B------:R-:W-:Y:S01]  /*9f00*/  FFMA R155, R155, R2, R152 ;  /* 0x000000029b9b7223 */ /* 0x000fe20000000098 */
[----:B------:R-:W-:-:S04]  /*9f10*/  IADD3 R152, P3, R221, R6, RZ ;  /* 0x00000006dd987210 */ /* 0x000fc80007f7e0ff */
[----:B------:R-:W-:Y:S01]  /*9f20*/  F2FP.F16.F32.PACK_AB R155, RZ, R155 ;  /* 0x0000009bff9b723e */ /* 0x000fe200000000ff */
[----:B------:R-:W-:-:S05]  /*9f30*/  IMAD.X R153, R220, 0x1, R7, P3 ;  /* 0x00000001dc997824 */ /* 0x000fca00018e0607 */
[----:B------:R4:W-:Y:S01]  /*9f40*/  @P2 STG.E.U16 desc[UR44][R152.64+0x2], R155 ;  /* 0x0000029b98002986 */ /* 0x0009e2000c10152c */
[----:B------:R-:W-:Y:S05]  /*9f50*/  @!P4 BRA `(.L_x_161) ;  /* 0x000000000004c947 */ /* 0x000fea0003800000 */
[----:B------:R0:W5:Y:S02]  /*9f60*/  LDG.E.LTC128B.U16 R224, desc[UR44][R8.64+0x10] ;  /* 0x0000102c08e07981 */ /* 0x000164000c1e1520 */
.L_x_161:
[----:B------:R-:W-:Y:S05]  /*9f70*/  BSYNC B1 ;  /* 0x0000000000017941 */ /* 0x000fea0003800000 */
.L_x_160:
[----:B----45:R-:W-:Y:S01]  /*9f80*/  HADD2.F32 R153, -RZ, R224.H0_H0 ;  /* 0x200000e0ff997230 */ /* 0x030fe20000004100 */
[----:B------:R-:W-:Y:S01]  /*9f90*/  ISETP.GT.AND P2, PT, R0, 0x9, P0 ;  /* 0x000000090000780c */ /* 0x000fe20000744270 */
[----:B------:R-:W-:Y:S03]  /*9fa0*/  BSSY B1, `(.L_x_162) ;  /* 0x0000007000017945 */ /* 0x000fe60003800000 */
[----:B------:R-:W-:-:S04]  /*9fb0*/  FMUL R153, R153, R16 ;  /* 0x0000001099997220 */ /* 0x000fc80000400000 */
[----:B------:R-:W-:-:S05]  /*9fc0*/  FFMA R153, R156, R2, R153 ;  /* 0x000000029c997223 */ /* 0x000fca0000000099 */
[----:B------:R-:W-:-:S05]  /*9fd0*/  F2FP.F16.F32.PACK_AB R153, RZ, R153 ;  /* 0x00000099ff99723e */ /* 0x000fca00000000ff */
[----:B------:R4:W-:Y:S01]  /*9fe0*/  @P4 STG.E.U16 desc[UR44][R6.64+0x10], R153 ;  /* 0x0000109906004986 */ /* 0x0009e2000c10152c */
[----:B------:R-:W-:Y:S05]  /*9ff0*/  @!P2 BRA `(.L_x_163) ;  /* 0x000000000004a947 */ /* 0x000fea0003800000 */
[----:B------:R0:W5:Y:S02]  /*a000*/  LDG.E.LTC128B.U16 R224, desc[UR44][R8.64+0x12] ;  /* 0x0000122c08e07981 */ /* 0x000164000c1e1520 */
.L_x_163:
[----:B------:R-:W-:Y:S05]  /*a010*/  BSYNC B1 ;  /* 0x0000000000017941 */ /* 0x000fea0003800000 */
.L_x_162:
        /* <DEDUP_REMOVED lines=9> */
.L_x_165:
[----:B------:R-:W-:Y:S05]  /*a0b0*/  BSYNC B1 ;  /* 0x0000000000017941 */ /* 0x000fea0003800000 */
.L_x_164:
[----:B-----5:R-:W-:Y:S01]  /*a0c0*/  HADD2.F32 R153, -RZ, R224.H0_H0 ;  /* 0x200000e0ff997230 */ /* 0x020fe20000004100 */
[----:B------:R-:W-:Y:S01]  /*a0d0*/  IADD3 R226, P2, P3, R221, R4, R226 ;  /* 0x00000004dde27210 */ /* 0x000fe20007b5e0e2 */
[----:B------:R-:W-:Y:S01]  /*a0e0*/  BSSY B1, `(.L_x_166) ;  /* 0x0000009000017945 */ /* 0x000fe20003800000 */
[----:B------:R-:W-:Y:S02]  /*a0f0*/  ISETP.GT.AND P5, PT, R0, 0x9, P1 ;  /* 0x000000090000780c */ /* 0x000fe40000fa4270 */
[----:B------:R-:W-:Y:S01]  /*a100*/  FMUL R153, R153, R16 ;  /* 0x0000001099997220 */ /* 0x000fe20000400000 */
[----:B0-----:R-:W-:-:S03]  /*a110*/  IADD3.X R227, R220, R5, R225, P2, P3 ;  /* 0x00000005dce37210 */ /* 0x001fc600017e64e1 */
[----:B------:R-:W-:-:S05]  /*a120*/  FFMA R153, R158, R2, R153 ;  /* 0x000000029e997223 */ /* 0x000fca0000000099 */
[----:B------:R-:W-:-:S05]  /*a130*/  F2FP.F16.F32.PACK_AB R153, RZ, R153 ;  /* 0x00000099ff99723e */ /* 0x000fca00000000ff */
[----:B------:R0:W-:Y:S01]  /*a140*/  @P4 STG.E.U16 desc[UR44][R226.64+0x10], R153 ;  /* 0x00001099e2004986 */ /* 0x0001e2000c10152c */
[----:B------:R-:W-:Y:S05]  /*a150*/  @!P5 BRA `(.L_x_167) ;  /* 0x000000000004d947 */ /* 0x000fea0003800000 */
[----:B------:R0:W5:Y:S02]  /*a160*/  LDG.E.LTC128B.U16 R224, desc[UR44][R10.64+0x12] ;  /* 0x0000122c0ae07981 */ /* 0x000164000c1e1520 */
.L_x_167:
[----:B------:R-:W-:Y:S05]  /*a170*/  BSYNC B1 ;  /* 0x0000000000017941 */ /* 0x000fea0003800000 */
.L_x_166:
[----:B0----5:R-:W-:Y:S01]  /*a180*/  HADD2.F32 R153, -RZ, R224.H0_H0 ;  /* 0x200000e0ff997230 */ /* 0x021fe20000004100 */
[----:B------:R-:W-:Y:S01]  /*a190*/  ISETP.GT.AND P2, PT, R0, 0x10, P0 ;  /* 0x000000100000780c */ /* 0x000fe20000744270 */
[----:B------:R-:W-:Y:S03]  /*a1a0*/  BSSY B1, `(.L_x_168) ;  /* 0x000000a000017945 */ /* 0x000fe60003800000 */
[----:B----4-:R-:W-:Y:S01]  /*a1b0*/  FMUL R152, R153, R16 ;  /* 0x0000001099987220 */ /* 0x010fe20000400000 */
[----:B------:R-:W-:-:S03]  /*a1c0*/  @P5 IMAD.MOV.U32 R153, RZ, RZ, R227 ;  /* 0x000000ffff995224 */ /* 0x000fc600078e00e3 */
[----:B------:R-:W-:-:S05]  /*a1d0*/  FFMA R152, R159, R2, R152 ;  /* 0x000000029f987223 */ /* 0x000fca0000000098 */
[----:B------:R-:W-:-:S04]  /*a1e0*/  F2FP.F16.F32.PACK_AB R152, RZ, R152 ;  /* 0x00000098ff98723e */ /* 0x000fc800000000ff */
[----:B--2---:R-:W-:Y:S02]  /*a1f0*/  PRMT R154, R152, 0x7610, R154 ;  /* 0x00007610989a7816 */ /* 0x004fe4000000009a */
[----:B------:R-:W-:-:S05]  /*a200*/  @P5 MOV R152, R226 ;  /* 0x000000e200985202 */ /* 0x000fca0000000f00 */
[----:B------:R0:W-:Y:S01]  /*a210*/  @P5 STG.E.U16 desc[UR44][R152.64+0x12], R154 ;  /* 0x0000129a98005986 */ /* 0x0001e2000c10152c */
[----:B------:R-:W-:Y:S05]  /*a220*/  @!P2 BRA `(.L_x_169) ;  /* 0x000000000004a947 */ /* 0x000fea0003800000 */
[----:B------:R2:W5:Y:S02]  /*a230*/  LDG.E.LTC128B.U16 R224, desc[UR44][R8.64+0x20] ;  /* 0x0000202c08e07981 */ /* 0x000564000c1e1520 */
.L_x_169:
[----:B------:R-:W-:Y:S05]  /*a240*/  BSYNC B1 ;  /* 0x0000000000017941 */ /* 0x000fea0003800000 */
.L_x_168:
[----:B0----5:R-:W-:Y:S01]  /*a250*/  HADD2.F32 R153, -RZ, R224.H0_H0 ;  /* 0x200000e0ff997230 */ /* 0x021fe20000004100 */
        /* <DEDUP_REMOVED lines=8> */
.L_x_171:
[----:B------:R-:W-:Y:S05]  /*a2e0*/  BSYNC B1 ;  /* 0x0000000000017941 */ /* 0x000fea0003800000 */
.L_x_170:
        /* <DEDUP_REMOVED lines=9> */
.L_x_173:
[----:B------:R-:W-:Y:S05]  /*a380*/  BSYNC B1 ;  /* 0x0000000000017941 */ /* 0x000fea0003800000 */
.L_x_172:
[----:B-----5:R-:W-:Y:S01]  /*a390*/  HADD2.F32 R153, -RZ, R224.H0_H0 ;  /* 0x200000e0ff997230 */ /* 0x020fe20000004100 */
[----:B------:R-:W-:Y:S01]  /*a3a0*/  ISETP.GT.AND P3, PT, R0, 0x11, P1 ;  /* 0x000000110000780c */ /* 0x000fe20000f64270 */
[----:B0-----:R-:W-:Y:S01]  /*a3b0*/  @P2 IMAD.MOV.U32 R152, RZ, RZ, R226 ;  /* 0x000000ffff982224 */ /* 0x001fe200078e00e2 */
[----:B------:R-:W-:Y:S02]  /*a3c0*/  BSSY B1, `(.L_x_174) ;  /* 0x0000009000017945 */ /* 0x000fe40003800000 */
[----:B------:R-:W-:-:S04]  /*a3d0*/  FMUL R153, R153, R16 ;  /* 0x0000001099997220 */ /* 0x000fc80000400000 */
[----:B------:R-:W-:-:S05]  /*a3e0*/  FFMA R153, R162, R2, R153 ;  /* 0x00000002a2997223 */ /* 0x000fca0000000099 */
[----:B------:R-:W-:-:S04]  /*a3f0*/  F2FP.F16.F32.PACK_AB R153, RZ, R153 ;  /* 0x00000099ff99723e */ /* 0x000fc800000000ff */
[----:B------:R-:W-:Y:S02]  /*a400*/  PRMT R154, R153, 0x7610, R154 ;  /* 0x00007610999a7816 */ /* 0x000fe4000000009a */
[----:B------:R-:W-:-:S05]  /*a410*/  @P2 MOV R153, R227 ;  /* 0x000000e300992202 */ /* 0x000fca0000000f00 */
[----:B------:R0:W-:Y:S01]  /*a420*/  @P2 STG.E.U16 desc[UR44][R152.64+0x20], R154 ;  /* 0x0000209a98002986 */ /* 0x0001e2000c10152c */
[----:B------:R-:W-:Y:S05]  /*a430*/  @!P3 BRA `(.L_x_175) ;  /* 0x000000000004b947 */ /* 0x000fea0003800000 */
[----:B------:R0:W5:Y:S02]  /*a440*/  LDG.E.LTC128B.U16 R224, desc[UR44][R10.64+0x22] ;  /* 0x0000222c0ae07981 */ /* 0x000164000c1e1520 */
.L_x_175:
[----:B------:R-:W-:Y:S05]  /*a450*/  BSYNC B1 ;  /* 0x0000000000017941 */ /* 0x000fea0003800000 */
.L_x_174:
[----:B0----5:R-:W-:Y:S01]  /*a460*/  HADD2.F32 R153, -RZ, R224.H0_H0 ;  /* 0x200000e0ff997230 */ /* 0x021fe20000004100 */
[----:B------:R-:W-:Y:S01]  /*a470*/  ISETP.GT.AND P2, PT, R0, 0x18, P0 ;  /* 0x000000180000780c */ /* 0x000fe20000744270 */
[----:B------:R-:W-:Y:S03]  /*a480*/  BSSY B1, `(.L_x_176) ;  /* 0x000000a000017945 */ /* 0x000fe60003800000 */
[----:B------:R-:W-:Y:S01]  /*a490*/  FMUL R152, R153, R16 ;  /* 0x0000001099987220 */ /* 0x000fe20000400000 */
[----:B------:R-:W-:-:S03]  /*a4a0*/  @P3 IMAD.MOV.U32 R153, RZ, RZ, R227 ;  /* 0x000000ffff993224 */ /* 0x000fc600078e00e3 */
[----:B------:R-:W-:-:S05]  /*a4b0*/  FFMA R152, R163, R2, R152 ;  /* 0x00000002a3987223 */ /* 0x000fca0000000098 */
[----:B------:R-:W-:-:S04]  /*a4c0*/  F2FP.F16.F32.PACK_AB R152, RZ, R152 ;  /* 0x00000098ff98723e */ /* 0x000fc800000000ff */
[----:B------:R-:W-:Y:S01]  /*a4d0*/  PRMT R154, R152, 0x7610, R154 ;  /* 0x00007610989a7816 */ /* 0x000fe2000000009a */
[----:B------:R-:W-:-:S05]  /*a4e0*/  @P3 IMAD.MOV.U32 R152, RZ, RZ, R226 ;  /* 0x000000ffff983224 */ /* 0x000fca00078e00e2 */
[----:B------:R0:W-:Y:S01]  /*a4f0*/  @P3 STG.E.U16 desc[UR44][R152.64+0x22], R154 ;  /* 0x0000229a98003986 */ /* 0x0001e2000c10152c */
[----:B------:R-:W-:Y:S05]  /*a500*/  @!P2 BRA `(.L_x_177) ;  /* 0x000000000004a947 */ /* 0x000fea0003800000 */
[----:B------:R0:W5:Y:S02]  /*a510*/  LDG.E.LTC128B.U16 R224, desc[UR44][R8.64+0x30] ;  /* 0x0000302c08e07981 */ /* 0x000164000c1e1520 */
.L_x_177:
[----:B------:R-:W-:Y:S05]  /*a520*/  BSYNC B1 ;  /* 0x0000000000017941 */ /* 0x000fea0003800000 */
.L_x_176:
        /* <DEDUP_REMOVED lines=9> */
.L_x_179:
[----:B------:R-:W-:Y:S05]  /*a5c0*/  BSYNC B1 ;  /* 0x0000000000017941 */ /* 0x000fea0003800000 */
.L_x_178:
        /* <DEDUP_REMOVED lines=9> */
.L_x_181:
[----:B------:R-:W-:Y:S05]  /*a660*/  BSYNC B1 ;  /* 0x0000000000017941 */ /* 0x000fea0003800000 */
.L_x_180:
[----:B-----5:R-:W-:Y:S01]  /*a670*/  HADD2.F32 R153, -RZ, R224.H0_H0 ;  /* 0x200000e0ff997230 */ /* 0x020fe20000004100 */
[----:B0-----:R-:W-:Y:S01]  /*a680*/  @P2 MOV R152, R226 ;  /* 0x000000e200982202 */ /* 0x001fe20000000f00 */
[----:B------:R-:W-:Y:S01]  /*a690*/  BSSY B1, `(.L_x_182) ;  /* 0x000000a000017945 */ /* 0x000fe20003800000 */
[----:B------:R-:W-:Y:S02]  /*a6a0*/  ISETP.GT.AND P3, PT, R0, 0x19, P1 ;  /* 0x000000190000780c */ /* 0x000fe40000f64270 */
[----:B------:R-:W-:-:S04]  /*a6b0*/  FMUL R153, R153, R16 ;  /* 0x0000001099997220 */ /* 0x000fc80000400000 */
[----:B------:R-:W-:-:S05]  /*a6c0*/  FFMA R153, R166, R2, R153 ;  /* 0x00000002a6997223 */ /* 0x000fca0000000099 */
[----:B------:R-:W-:-:S04]  /*a6d0*/  F2FP.F16.F32.PACK_AB R153, RZ, R153 ;  /* 0x00000099ff99723e */ /* 0x000fc800000000ff */
[----:B------:R-:W-:Y:S01]  /*a6e0*/  PRMT R154, R153, 0x7610, R154 ;  /* 0x00007610999a7816 */ /* 0x000fe2000000009a */
[----:B------:R-:W-:-:S05]  /*a6f0*/  @P2 IMAD.MOV.U32 R153, RZ, RZ, R227 ;  /* 0x000000ffff992224 */ /* 0x000fca00078e00e3 */
[----:B------:R0:W-:Y:S01]  /*a700*/  @P2 STG.E.U16 desc[UR44][R152.64+0x30], R154 ;  /* 0x0000309a98002986 */ /* 0x0001e2000c10152c */
[----:B------:R-:W-:Y:S05]  /*a710*/  @!P3 BRA `(.L_x_183) ;  /* 0x000000000004b947 */ /* 0x000fea0003800000 */
[----:B------:R0:W5:Y:S02]  /*a720*/  LDG.E.LTC128B.U16 R224, desc[UR44][R10.64+0x32] ;  /* 0x0000322c0ae07981 */ /* 0x000164000c1e1520 */
.L_x_183:
[----:B------:R-:W-:Y:S05]  /*a730*/  BSYNC B1 ;  /* 0x0000000000017941 */ /* 0x000fea0003800000 */
.L_x_182:
[----:B0----5:R-:W-:Y:S01]  /*a740*/  HADD2.F32 R153, -RZ, R224.H0_H0 ;  /* 0x200000e0ff997230 */ /* 0x021fe20000004100 */
[----:B------:R-:W-:Y:S01]  /*a750*/  ISETP.GT.AND P2, PT, R0, 0x20, P0 ;  /* 0x000000200000780c */ /* 0x000fe20000744270 */
[----:B------:R-:W-:Y:S03]  /*a760*/  BSSY B1, `(.L_x_184) ;  /* 0x000000a000017945 */ /* 0x000fe60003800000 */
[----:B------:R-:W-:Y:S01]  /*a770*/  FMUL R152, R153, R16 ;  /* 0x0000001099987220 */ /* 0x000fe20000400000 */
[----:B------:R-:W-:-:S03]  /*a780*/  @P3 MOV R153, R227 ;  /* 0x000000e300993202 */ /* 0x000fc60000000f00 */
[----:B------:R-:W-:-:S05]  /*a790*/  FFMA R152, R167, R2, R152 ;  /* 0x00000002a7987223 */ /* 0x000fca0000000098 */
[----:B------:R-:W-:-:S04]  /*a7a0*/  F2FP.F16.F32.PACK_AB R152, RZ, R152 ;  /* 0x00000098ff98723e */ /* 0x000fc800000000ff */
[----:B------:R-:W-:Y:S01]  /*a7b0*/  PRMT R154, R152, 0x7610, R154 ;  /* 0x00007610989a7816 */ /* 0x000fe2000000009a */
[----:B------:R-:W-:-:S05]  /*a7c0*/  @P3 IMAD.MOV.U32 R152, RZ, RZ, R226 ;  /* 0x000000ffff983224 */ /* 0x000fca00078e00e2 */
[----:B------:R0:W-:Y:S01]  /*a7d0*/  @P3 STG.E.U16 desc[UR44][R152.64+0x32], R154 ;  /* 0x0000329a98003986 */ /* 0x0001e2000c10152c */
[----:B------:R-:W-:Y:S05]  /*a7e0*/  @!P2 BRA `(.L_x_185) ;  /* 0x000000000004a947 */ /* 0x000fea0003800000 */
[----:B------:R0:W5:Y:S02]  /*a7f0*/  LDG.E.LTC128B.U16 R224, desc[UR44][R8.64+0x40] ;  /* 0x0000402c08e07981 */ /* 0x000164000c1e1520 */
.L_x_185:
[----:B------:R-:W-:Y:S05]  /*a800*/  BSYNC B1 ;  /* 0x0000000000017941 */ /* 0x000fea0003800000 */
.L_x_184:
        /* <DEDUP_REMOVED lines=9> */
.L_x_187:
[----:B------:R-:W-:Y:S05]  /*a8a0*/  BSYNC B1 ;  /* 0x0000000000017941 */ /* 0x000fea0003800000 */
.L_x_186:
        /* <DEDUP_REMOVED lines=9> */
.L_x_189:
[----:B------:R-:W-:Y:S05]  /*a940*/  BSYNC B1 ;  /* 0x0000000000017941 */ /* 0x000fea0003800000 */
.L_x_188:
[----:B-----5:R-:W-:Y:S01]  /*a950*/  HADD2.F32 R153, -RZ, R224.H0_H0 ;  /* 0x200000e0ff997230 */ /* 0x020fe20000004100 */
[----:B------:R-:W-:Y:S01]  /*a960*/  ISETP.GT.AND P3, PT, R0, 0x21, P1 ;  /* 0x000000210000780c */ /* 0x000fe20000f64270 */
[----:B0-----:R-:W-:Y:S01]  /*a970*/  @P2 IMAD.MOV.U32 R152, RZ, RZ, R226 ;  /* 0x000000ffff982224 */ /* 0x001fe200078e00e2 */
[----:B------:R-:W-:Y:S02]  /*a980*/  BSSY B1, `(.L_x_190) ;  /* 0x0000009000017945 */ /* 0x000fe40003800000 */
        /* <DEDUP_REMOVED lines=8> */
.L_x_191:
[----:B------:R-:W-:Y:S05]  /*aa10*/  BSYNC B1 ;  /* 0x0000000000017941 */ /* 0x000fea0003800000 */
.L_x_190:
[----:B0----5:R-:W-:Y:S01]  /*aa20*/  HADD2.F32 R153, -RZ, R224.H0_H0 ;  /* 0x200000e0ff997230 */ /* 0x021fe20000004100 */
[----:B------:R-:W-:Y:S01]  /*aa30*/  ISETP.GT.AND P2, PT, R0, 0x28, P0 ;  /* 0x000000280000780c */ /* 0x000fe20000744270 */
[----:B------:R-:W-:Y:S03]  /*aa40*/  BSSY B1, `(.L_x_192) ;  /* 0x000000a000017945 */ /* 0x000fe60003800000 */
[----:B------:R-:W-:Y:S01]  /*aa50*/  FMUL R152, R153, R16 ;  /* 0x0000001099987220 */ /* 0x000fe20000400000 */
[----:B------:R-:W-:-:S03]  /*aa60*/  @P3 IMAD.MOV.U32 R153, RZ, RZ, R227 ;  /* 0x000000ffff993224 */ /* 0x000fc600078e00e3 */
[----:B------:R-:W-:-:S05]  /*aa70*/  FFMA R152, R171, R2, R152 ;  /* 0x00000002ab987223 */ /* 0x000fca0000000098 */
[----:B------:R-:W-:-:S04]  /*aa80*/  F2FP.F16.F32.PACK_AB R152, RZ, R152 ;  /* 0x00000098ff98723e */ /* 0x000fc800000000ff */
[----:B------:R-:W-:Y:S02]  /*aa90*/  PRMT R154, R152, 0x7610, R154 ;  /* 0x00007610989a7816 */ /* 0x000fe4000000009a */
[----:B------:R-:W-:-:S05]  /*aaa0*/  @P3 MOV R152, R226 ;  /* 0x000000e200983202 */ /* 0x000fca0000000f00 */
[----:B------:R0:W-:Y:S01]  /*aab0*/  @P3 STG.E.U16 desc[UR44][R152.64+0x42], R154 ;  /* 0x0000429a98003986 */ /* 0x0001e2000c10152c */
[----:B------:R-:W-:Y:S05]  /*aac0*/  @!P2 BRA `(.L_x_193) ;  /* 0x000000000004a947 */ /* 0x000fea0003800000 */
[----:B------:R0:W5:Y:S02]  /*aad0*/  LDG.E.LTC128B.U16 R224, desc[UR44][R8.64+0x50] ;  /* 0x0000502c08e07981 */ /* 0x000164000c1e1520 */
.L_x_193:
[----:B------:R-:W-:Y:S05]  /*aae0*/  BSYNC B1 ;  /* 0x0000000000017941 */ /* 0x000fea0003800000 */
.L_x_192:
        /* <DEDUP_REMOVED lines=9> */
.L_x_195:
[----:B------:R-:W-:Y:S05]  /*ab80*/  BSYNC B1 ;  /* 0x0000000000017941 */ /* 0x000fea0003800000 */
.L_x_194:
        /* <DEDUP_REMOVED lines=9> */
.L_x_197:
[----:B------:R-:W-:Y:S05]  /*ac20*/  BSYNC B1 ;  /* 0x0000000000017941 */ /* 0x000fea0003800000 */
.L_x_196:
        /* <DEDUP_REMOVED lines=12> */
.L_x_199:
[----:B------:R-:W-:Y:S05]  /*acf0*/  BSYNC B1 ;  /* 0x0000000000017941 */ /* 0x000fea0003800000 */
.L_x_198:
        /* <DEDUP_REMOVED lines=12> */
.L_x_201:
[----:B------:R-:W-:Y:S05]  /*adc0*/  BSYNC B1 ;  /* 0x0000000000017941 */ /* 0x000fea0003800000 */
.L_x_200:
        /* <DEDUP_REMOVED lines=9> */
.L_x_203:
[----:B------:R-:W-:Y:S05]  /*ae60*/  BSYNC B1 ;  /* 0x0000000000017941 */ /* 0x000fea0003800000 */
.L_x_202:
        /* <DEDUP_REMOVED lines=9> */
.L_x_205:
[----:B------:R-:W-:Y:S05]  /*af00*/  BSYNC B1 ;  /* 0x0000000000017941 */ /* 0x000fea0003800000 */
.L_x_204:
        /* <DEDUP_REMOVED lines=12> */
.L_x_207:
[----:B------:R-:W-:Y:S05]  /*afd0*/  BSYNC B1 ;  /* 0x0000000000017941 */ /* 0x000fea0003800000 */
.L_x_206:
        /* <DEDUP_REMOVED lines=12> */
.L_x_209:
[----:B------:R-:W-:Y:S05]  /*b0a0*/  BSYNC B1 ;  /* 0x0000000000017941 */ /* 0x000fea0003800000 */
.L_x_208:
        /* <DEDUP_REMOVED lines=9> */
.L_x_211:
[----:B------:R-:W-:Y:S05]  /*b140*/  BSYNC B1 ;  /* 0x0000000000017941 */ /* 0x000fea0003800000 */
.L_x_210:
        /* <DEDUP_REMOVED lines=9> */
.L_x_213:
[----:B------:R-:W-:Y:S05]  /*b1e0*/  BSYNC B1 ;  /* 0x0000000000017941 */ /* 0x000fea0003800000 */
.L_x_212:
        /* <DEDUP_REMOVED lines=12> */
.L_x_215:
[----:B------:R-:W-:Y:S05]  /*b2b0*/  BSYNC B1 ;  /* 0x0000000000017941 */ /* 0x000fea0003800000 */
.L_x_214:
        /* <DEDUP_REMOVED lines=12> */
.L_x_217:
[----:B------:R-:W-:Y:S05]  /*b380*/  BSYNC B1 ;  /* 0x0000000000017941 */ /* 0x000fea0003800000 */
.L_x_216:
        /* <DEDUP_REMOVED lines=9> */
.L_x_219:
[----:B------:R-:W-:Y:S05]  /*b420*/  BSYNC B1 ;  /* 0x0000000000017941 */ /* 0x000fea0003800000 */
.L_x_218:
        /* <DEDUP_REMOVED lines=9> */
.L_x_221:
[----:B------:R-:W-:Y:S05]  /*b4c0*/  BSYNC B1 ;  /* 0x0000000000017941 */ /* 0x000fea0003800000 */
.L_x_220:
        /* <DEDUP_REMOVED lines=12> */
.L_x_223:
[----:B------:R-:W-:Y:S05]  /*b590*/  BSYNC B1 ;  /* 0x0000000000017941 */ /* 0x000fea0003800000 */
.L_x_222:
        /* <DEDUP_REMOVED lines=12> */
.L_x_225:
[----:B------:R-:W-:Y:S05]  /*b660*/  BSYNC B1 ;  /* 0x0000000000017941 */ /* 0x000fea0003800000 */
.L_x_224:
        /* <DEDUP_REMOVED lines=9> */
.L_x_227:
[----:B------:R-:W-:Y:S05]  /*b700*/  BSYNC B1 ;  /* 0x0000000000017941 */ /* 0x000fea0003800000 */
.L_x_226:
        /* <DEDUP_REMOVED lines=9> */
.L_x_229:
[----:B------:R-:W-:Y:S05]  /*b7a0*/  BSYNC B1 ;  /* 0x0000000000017941 */ /* 0x000fea0003800000 */
.L_x_228:
        /* <DEDUP_REMOVED lines=12> */
.L_x_231:
[----:B------:R-:W-:Y:S05]  /*b870*/  BSYNC B1 ;  /* 0x0000000000017941 */ /* 0x000fea0003800000 */
.L_x_230:
        /* <DEDUP_REMOVED lines=12> */
.L_x_233:
[----:B------:R-:W-:Y:S05]  /*b940*/  BSYNC B1 ;  /* 0x0000000000017941 */ /* 0x000fea0003800000 */
.L_x_232:
        /* <DEDUP_REMOVED lines=9> */
.L_x_235:
[----:B------:R-:W-:Y:S05]  /*b9e0*/  BSYNC B1 ;  /* 0x0000000000017941 */ /* 0x000fea0003800000 */
.L_x_234:
        /* <DEDUP_REMOVED lines=9> */
.L_x_237:
[----:B------:R-:W-:Y:S05]  /*ba80*/  BSYNC B1 ;  /* 0x0000000000017941 */ /* 0x000fea0003800000 */
.L_x_236:
        /* <DEDUP_REMOVED lines=12> */
.L_x_239:
[----:B------:R-:W-:Y:S05]  /*bb50*/  BSYNC B1 ;  /* 0x0000000000017941 */ /* 0x000fea0003800000 */
.L_x_238:
        /* <DEDUP_REMOVED lines=12> */
.L_x_241:
[----:B------:R-:W-:Y:S05]  /*bc20*/  BSYNC B1 ;  /* 0x0000000000017941 */ /* 0x000fea0003800000 */
.L_x_240:
        /* <DEDUP_REMOVED lines=9> */
.L_x_243:
[----:B------:R-:W-:Y:S05]  /*bcc0*/  BSYNC B1 ;  /* 0x0000000000017941 */ /* 0x000fea0003800000 */
.L_x_242:
        /* <DEDUP_REMOVED lines=9> */
.L_x_245:
[----:B------:R-:W-:Y:S05]  /*bd60*/  BSYNC B1 ;  /* 0x0000000000017941 */ /* 0x000fea0003800000 */
.L_x_244:
        /* <DEDUP_REMOVED lines=12> */
.L_x_247:
[----:B------:R-:W-:Y:S05]  /*be30*/  BSYNC B1 ;  /* 0x0000000000017941 */ /* 0x000fea0003800000 */
.L_x_246:
        /* <DEDUP_REMOVED lines=12> */
.L_x_249:
[----:B------:R-:W-:Y:S05]  /*bf00*/  BSYNC B1 ;  /* 0x0000000000017941 */ /* 0x000fea0003800000 */
.L_x_248:
        /* <DEDUP_REMOVED lines=9> */
.L_x_251:
[----:B------:R-:W-:Y:S05]  /*bfa0*/  BSYNC B1 ;  /* 0x0000000000017941 */ /* 0x000fea0003800000 */
.L_x_250:
        /* <DEDUP_REMOVED lines=9> */
.L_x_253:
[----:B------:R-:W-:Y:S05]  /*c040*/  BSYNC B1 ;  /* 0x0000000000017941 */ /* 0x000fea0003800000 */
.L_x_252:
        /* <DEDUP_REMOVED lines=12> */
.L_x_255:
[----:B------:R-:W-:Y:S05]  /*c110*/  BSYNC B1 ;  /* 0x0000000000017941 */ /* 0x000fea0003800000 */
.L_x_254:
        /* <DEDUP_REMOVED lines=12> */
.L_x_257:
[----:B------:R-:W-:Y:S05]  /*c1e0*/  BSYNC B1 ;  /* 0x0000000000017941 */ /* 0x000fea0003800000 */
.L_x_256:
        /* <DEDUP_REMOVED lines=9> */
.L_x_259:
[----:B------:R-:W-:Y:S05]  /*c280*/  BSYNC B1 ;  /* 0x0000000000017941 */ /* 0x000fea0003800000 */
.L_x_258:
        /* <DEDUP_REMOVED lines=9> */
.L_x_261:
[----:B------:R-:W-:Y:S05]  /*c320*/  BSYNC B1 ;  /* 0x0000000000017941 */ /* 0x000fea0003800000 */
.L_x_260:
        /* <DEDUP_REMOVED lines=12> */
.L_x_263:
[----:B------:R-:W-:Y:S05]  /*c3f0*/  BSYNC B1 ;  /* 0x0000000000017941 */ /* 0x000fea0003800000 */
.L_x_262:
        /* <DEDUP_REMOVED lines=12> */
.L_x_265:
[----:B------:R-:W-:Y:S05]  /*c4c0*/  BSYNC B1 ;  /* 0x0000000000017941 */ /* 0x000fea0003800000 */
.L_x_264:
        /* <DEDUP_REMOVED lines=9> */
.L_x_267:
[----:B------:R-:W-:Y:S05]  /*c560*/  BSYNC B1 ;  /* 0x0000000000017941 */ /* 0x000fea0003800000 */
.L_x_266:
        /* <DEDUP_REMOVED lines=9> */
.L_x_269:
[----:B------:R-:W-:Y:S05]  /*c600*/  BSYNC B1 ;  /* 0x0000000000017941 */ /* 0x000fea0003800000 */
.L_x_268:
        /* <DEDUP_REMOVED lines=12> */
.L_x_271:
[----:B------:R-:W-:Y:S05]  /*c6d0*/  BSYNC B1 ;  /* 0x0000000000017941 */ /* 0x000fea0003800000 */
.L_x_270:
        /* <DEDUP_REMOVED lines=12> */
.L_x_273:
[----:B------:R-:W-:Y:S05]  /*c7a0*/  BSYNC B1 ;  /* 0x0000000000017941 */ /* 0x000fea0003800000 */
.L_x_272:
        /* <DEDUP_REMOVED lines=9> */
.L_x_275:
[----:B------:R-:W-:Y:S05]  /*c840*/  BSYNC B1 ;  /* 0x0000000000017941 */ /* 0x000fea0003800000 */
.L_x_274:
[----:B012-45:R-:W-:Y:S01]  /*c850*/  HADD2.F32 R9, -RZ, R224.H0_H0 ;  /* 0x200000e0ff097230 */ /* 0x037fe20000004100 */
        /* <DEDUP_REMOVED lines=8> */
.L_x_277:
[----:B------:R-:W-:Y:S05]  /*c8e0*/  BSYNC B1 ;  /* 0x0000000000017941 */ /* 0x000fea0003800000 */
.L_x_276:
[----:B0----5:R-:W-:Y:S01]  /*c8f0*/  HADD2.F32 R7, -RZ, R224.H0_H0 ;  /* 0x200000e0ff077230 */ /* 0x021fe20000004100 */
[----:B------:R-:W-:Y:S01]  /*c900*/  ISETP.GT.AND P1, PT, R0, 0x79, P1 ;  /* 0x000000790000780c */ /* 0x000fe20000f24270 */
[----:B------:R-:W-:Y:S01]  /*c910*/  @P2 IMAD.MOV.U32 R6, RZ, RZ, R226 ;  /* 0x000000ffff062224 */ /* 0x000fe200078e00e2 */
[----:B------:R-:W-:Y:S01]  /*c920*/  IADD3 R161, P0, R17, 0x100, RZ ;  /* 0x0000010011a17810 */ /* 0x000fe20007f1e0ff */
[----:B------:R-:W-:Y:S01]  /*c930*/  BSSY B1, `(.L_x_278) ;  /* 0x000000a000017945 */ /* 0x000fe20003800000 */
[----:B------:R-:W-:Y:S02]  /*c940*/  FMUL R7, R7, R16 ;  /* 0x0000001007077220 */ /* 0x000fe40000400000 */
[----:B------:R-:W-:Y:S02]  /*c950*/  IADD3.X R9, RZ, UR7, RZ, P0, !PT ;  /* 0x00000007ff097c10 */ /* 0x000fe400087fe4ff */
[----:B------:R-:W-:-:S05]  /*c960*/  FFMA R7, R214, R2, R7 ;  /* 0x00000002d6077223 */ /* 0x000fca0000000007 */
[----:B------:R-:W-:-:S04]  /*c970*/  F2FP.F16.F32.PACK_AB R7, RZ, R7 ;  /* 0x00000007ff07723e */ /* 0x000fc800000000ff */
[----:B------:R-:W-:Y:S01]  /*c980*/  PRMT R8, R7, 0x7610, R8 ;  /* 0x0000761007087816 */ /* 0x000fe20000000008 */
[----:B------:R-:W-:-:S05]  /*c990*/  @P2 IMAD.MOV.U32 R7, RZ, RZ, R227 ;  /* 0x000000ffff072224 */ /* 0x000fca00078e00e3 */
[----:B------:R0:W-:Y:S01]  /*c9a0*/  @P2 STG.E.U16 desc[UR44][R6.64+0xf0], R8 ;  /* 0x0000f00806002986 */ /* 0x0001e2000c10152c */
[----:B------:R-:W-:Y:S05]  /*c9b0*/  @!P1 BRA `(.L_x_279) ;  /* 0x0000000000049947 */ /* 0x000fea0003800000 */
[----:B------:R2:W5:Y:S02]  /*c9c0*/  LDG.E.LTC128B.U16 R224, desc[UR44][R10.64+0xf2] ;  /* 0x0000f22c0ae07981 */ /* 0x000564000c1e1520 */
.L_x_279:
[----:B------:R-:W-:Y:S05]  /*c9d0*/  BSYNC B1 ;  /* 0x0000000000017941 */ /* 0x000fea0003800000 */
.L_x_278:
[----:B0----5:R-:W-:Y:S01]  /*c9e0*/  HADD2.F32 R7, -RZ, R224.H0_H0 ;  /* 0x200000e0ff077230 */ /* 0x021fe20000004100 */
[----:B------:R-:W-:Y:S01]  /*c9f0*/  ISETP.GT.AND P0, PT, R3, 0x100, PT ;  /* 0x000001000300780c */ /* 0x000fe20003f04270 */
[----:B------:R-:W-:-:S03]  /*ca00*/  IMAD R6, R9, R14, RZ ;  /* 0x0000000e09067224 */ /* 0x000fc600078e02ff */
[----:B------:R-:W-:Y:S01]  /*ca10*/  FMUL R8, R7, R16 ;  /* 0x0000001007087220 */ /* 0x000fe20000400000 */
[C---:B------:R-:W-:Y:S01]  /*ca20*/  IMAD R159, R161.reuse, R15, R6 ;  /* 0x0000000fa19f7224 */ /* 0x040fe200078e0206 */
[----:B------:R-:W-:Y:S01]  /*ca30*/  ISETP.GT.AND P4, PT, R0, RZ, P0 ;  /* 0x000000ff0000720c */ /* 0x000fe20000784270 */
[----:B------:R-:W-:-:S04]  /*ca40*/  IMAD.WIDE.U32 R6, R161, R14, R20 ;  /* 0x0000000ea1067225 */ /* 0x000fc800078e0014 */
[----:B------:R-:W-:Y:S01]  /*ca50*/  FFMA R215, R215, R2, R8 ;  /* 0x00000002d7d77223 */ /* 0x000fe20000000008 */
[----:B------:R-:W-:Y:S02]  /*ca60*/  IADD3 R7, R7, R159, RZ ;  /* 0x0000009f07077210 */ /* 0x000fe40007ffe0ff */
[C---:B------:R-:W-:Y:S02]  /*ca70*/  LEA R8, P2, R6.reuse, R12, 0x1 ;  /* 0x0000000c06087211 */ /* 0x040fe400078408ff */
[----:B------:R-:W-:Y:S02]  /*ca80*/  F2FP.F16.F32.PACK_AB R215, RZ, R215 ;  /* 0x000000d7ffd7723e */ /* 0x000fe400000000ff */
[----:B------:R-:W-:-:S03]  /*ca90*/  LEA.HI.X R9, R6, R13, R7, 0x1, P2 ;  /* 0x0000000d06097211 */ /* 0x000fc600010f0c07 */
[----:B------:R0:W-:Y:S04]  /*caa0*/  @P1 STG.E.U16 desc[UR44][R226.64+0xf2], R215 ;  /* 0x0000f2d7e2001986 */ /* 0x0001e8000c10152c */
[----:B------:R4:W1:Y:S01]  /*cab0*/  @P4 LDG.E.LTC128B.U16 R224, desc[UR44][R8.64] ;  /* 0x0000002c08e04981 */ /* 0x000862000c1e1520 */
[----:B------:R-:W-:Y:S01]  /*cac0*/  IMAD.U32 R155, RZ, RZ, UR8 ;  /* 0x00000008ff9b7e24 */ /* 0x000fe2000f8e00ff */
[----:B------:R-:W-:Y:S01]  /*cad0*/  MOV R157, UR8 ;  /* 0x00000008009d7c02 */ /* 0x000fe20008000f00 */
[----:B------:R-:W-:Y:S01]  /*cae0*/  IMAD.U32 R152, RZ, RZ, UR9 ;  /* 0x00000009ff987e24 */ /* 0x000fe2000f8e00ff */
[----:B------:R-:W-:Y:S01]  /*caf0*/  ISETP.GT.AND P2, PT, R0, 0x1, P0 ;  /* 0x000000010000780c */ /* 0x000fe20000744270 */
[----:B------:R-:W-:Y:S01]  /*cb00*/  IMAD.SHL.U32 R155, R155, 0x200, RZ ;  /* 0x000002009b9b7824 */ /* 0x000fe200078e00ff */
[----:B------:R-:W-:Y:S01]  /*cb10*/  BSSY B1, `(.L_x_280) ;  /* 0x0000011000017945 */ /* 0x000fe20003800000 */
[----:B------:R-:W-:Y:S01]  /*cb20*/  IMAD.WIDE.U32 R6, R161, R14, R18 ;  /* 0x0000000ea1067225 */ /* 0x000fe200078e0012 */
[----:B------:R-:W-:-:S02]  /*cb30*/  SHF.L.U64.HI R157, R157, 0x9, R152 ;  /* 0x000000099d9d7819 */ /* 0x000fc40000010298 */
[----:B----4-:R-:W-:Y:S01]  /*cb40*/  IADD3 R8, P1, R155, R4, RZ ;  /* 0x000000049b087210 */ /* 0x010fe20007f3e0ff */
[----:B------:R-:W-:-:S04]  /*cb50*/  IMAD.IADD R7, R159, 0x1, R7 ;  /* 0x000000019f077824 */ /* 0x000fc800078e0207 */
[----:B------:R-:W-:Y:S02]  /*cb60*/  IMAD.X R9, R157, 0x1, R5, P1 ;  /* 0x000000019d097824 */ /* 0x000fe400008e0605 */
[----:B-123--:R-:W-:-:S05]  /*cb70*/  HADD2.F32 R11, -RZ, R224.H0_H0 ;  /* 0x200000e0ff0b7230 */ /* 0x00efca0000004100 */
[----:B------:R-:W-:Y:S01]  /*cb80*/  FMUL R153, R11, R16 ;  /* 0x000000100b997220 */ /* 0x000fe20000400000 */
[----:B------:R-:W-:-:S04]  /*cb90*/  IMAD.WIDE.U32 R10, R22, UR42, R6 ;  /* 0x0000002a160a7c25 */ /* 0x000fc8000f8e0006 */
[----:B------:R-:W-:Y:S01]  /*cba0*/  FFMA R153, R88, R2, R153 ;  /* 0x0000000258997223 */ /* 0x000fe20000000099 */
[----:B------:R-:W-:Y:S02]  /*cbb0*/  IADD3 R7, R23, R11, RZ ;  /* 0x0000000b17077210 */ /* 0x000fe40007ffe0ff */
[C---:B------:R-:W-:Y:S02]  /*cbc0*/  LEA R6, P3, R10.reuse, R12, 0x1 ;  /* 0x0000000c0a067211 */ /* 0x040fe400078608ff */
[----:B------:R-:W-:Y:S02]  /*cbd0*/  F2FP.F16.F32.PACK_AB R153, RZ, R153 ;  /* 0x00000099ff99723e */ /* 0x000fe400000000ff */
[----:B------:R-:W-:-:S03]  /*cbe0*/  LEA.HI.X R7, R10, R13, R7, 0x1, P3 ;  /* 0x0000000d0a077211 */ /* 0x000fc600018f0c07 */
[----:B------:R0:W-:Y:S01]  /*cbf0*/  @P4 STG.E.U16 desc[UR44][R8.64], R153 ;  /* 0x0000009908004986 */ /* 0x0001e2000c10152c */
[----:B------:R-:W-:Y:S05]  /*cc00*/  @!P2 BRA `(.L_x_281) ;  /* 0x000000000004a947 */ /* 0x000fea0003800000 */
[----:B------:R1:W5:Y:S02]  /*cc10*/  LDG.E.LTC128B.U16 R224, desc[UR44][R6.64+0x2] ;  /* 0x0000022c06e07981 */ /* 0x000364000c1e1520 */
.L_x_281:
[----:B------:R-:W-:Y:S05]  /*cc20*/  BSYNC B1 ;  /* 0x0000000000017941 */ /* 0x000fea0003800000 */
.L_x_280:
[----:B-----5:R-:W-:Y:S01]  /*cc30*/  HADD2.F32 R11, -RZ, R224.H0_H0 ;  /* 0x200000e0ff0b7230 */ /* 0x020fe20000004100 */
[----:B------:R-:W-:Y:S01]  /*cc40*/  ISETP.GT.AND P1, PT, R3, 0x108, PT ;  /* 0x000001080300780c */ /* 0x000fe20003f24270 */
[----:B0-----:R-:W-:Y:S01]  /*cc50*/  IMAD.WIDE.U32 R152, R161, R14, R218 ;  /* 0x0000000ea1987225 */ /* 0x001fe200078e00da */
[----:B------:R-:W-:Y:S03]  /*cc60*/  BSSY B1, `(.L_x_282) ;  /* 0x000000e000017945 */ /* 0x000fe60003800000 */
[----:B------:R-:W-:Y:S01]  /*cc70*/  FMUL R10, R11, R16 ;  /* 0x000000100b0a7220 */ /* 0x000fe20000400000 */
[----:B------:R-:W-:Y:S01]  /*cc80*/  ISETP.GT.AND P3, PT, R0, RZ, P1 ;  /* 0x000000ff0000720c */ /* 0x000fe20000f64270 */
[----:B------:R-:W-:Y:S01]  /*cc90*/  IMAD.IADD R159, R159, 0x1, R153 ;  /* 0x000000019f9f7824 */ /* 0x000fe200078e0299 */
[----:B------:R-:W-:Y:S01]  /*cca0*/  IADD3 R11, P4, R216, R152, RZ ;  /* 0x00000098d80b7210 */ /* 0x000fe20007f9e0ff */
[----:B------:R-:W-:Y:S01]  /*ccb0*/  FFMA R10, R89, R2, R10 ;  /* 0x00000002590a7223 */ /* 0x000fe2000000000a */
[----:B------:R-:W-:-:S02]  /*ccc0*/  IADD3 R152, P5, R18, R152, RZ ;  /* 0x0000009812987210 */ /* 0x000fc40007fbe0ff */
[----:B------:R-:W-:Y:S02]  /*ccd0*/  IADD3.X R88, R159, R21, RZ, P4, !PT ;  /* 0x000000159f587210 */ /* 0x000fe400027fe4ff */
[----:B------:R-:W-:Y:S02]  /*cce0*/  F2FP.F16.F32.PACK_AB R89, RZ, R10 ;  /* 0x0000000aff59723e */ /* 0x000fe400000000ff */
[----:B------:R-:W-:-:S03]  /*ccf0*/  LEA R10, P4, R11, R12, 0x1 ;  /* 0x0000000c0b0a7211 */ /* 0x000fc600078808ff */
[----:B------:R0:W-:Y:S01]  /*cd00*/  @P2 STG.E.U16 desc[UR44][R8.64+0x2], R89 ;  /* 0x0000025908002986 */ /* 0x0001e2000c10152c */
[----:B------:R-:W-:Y:S01]  /*cd10*/  LEA.HI.X R11, R11, R13, R88, 0x1, P4 ;  /* 0x0000000d0b0b7211 */ /* 0x000fe200020f0c58 */
[----:B------:R-:W-:Y:S08]  /*cd20*/  @!P3 BRA `(.L_x_283) ;  /* 0x000000000004b947 */ /* 0x000ff00003800000 */
[----:B------:R2:W5:Y:S02]  /*cd30*/  LDG.E.LTC128B.U16 R224, desc[UR44][R10.64] ;  /* 0x0000002c0ae07981 */ /* 0x000564000c1e1520 */
.L_x_283:
[----:B------:R-:W-:Y:S05]  /*cd40*/  BSYNC B1 ;  /* 0x0000000000017941 */ /* 0x000fea0003800000 */
.L_x_282:
[----:B--2--5:R-:W-:Y:S01]  /*cd50*/  HADD2.F32 R11, -RZ, R224.H0_H0 ;  /* 0x200000e0ff0b7230 */ /* 0x024fe20000004100 */
[----:B------:R-:W-:Y:S01]  /*cd60*/  IADD3 R88, P4, R8, R221, RZ ;  /* 0x000000dd08587210 */ /* 0x000fe20007f9e0ff */
[----:B------:R-:W-:Y:S01]  /*cd70*/  IMAD.X R153, R19, 0x1, R159, P5 ;  /* 0x0000000113997824 */ /* 0x000fe200028e069f */
[----:B------:R-:W-:Y:S01]  /*cd80*/  ISETP.GT.AND P2, PT, R0, 0x1, P1 ;  /* 0x000000010000780c */ /* 0x000fe20000f44270 */
[----:B------:R-:W-:Y:S01]  /*cd90*/  BSSY B1, `(.L_x_284) ;  /* 0x000000c000017945 */ /* 0x000fe20003800000 */
[----:B------:R-:W-:Y:S01]  /*cda0*/  FMUL R11, R11, R16 ;  /* 0x000000100b0b7220 */ /* 0x000fe20000400000 */
[----:B------:R-:W-:Y:S01]  /*cdb0*/  IMAD.WIDE.U32 R152, R22, UR42, R152 ;  /* 0x0000002a16987c25 */ /* 0x000fe2000f8e0098 */
[----:B0-----:R-:W-:-:S03]  /*cdc0*/  IADD3.X R89, R9, R220, RZ, P4, !PT ;  /* 0x000000dc09597210 */ /* 0x001fc600027fe4ff */
[----:B------:R-:W-:Y:S01]  /*cdd0*/  FFMA R11, R90, R2, R11 ;  /* 0x000000025a0b7223 */ /* 0x000fe2000000000b */
[----:B------:R-:W-:Y:S01]  /*cde0*/  IMAD.IADD R90, R23, 0x1, R153 ;  /* 0x00000001175a7824 */ /* 0x000fe200078e0299 */
[----:B------:R-:W-:-:S03]  /*cdf0*/  LEA R10, P5, R152, R12, 0x1 ;  /* 0x0000000c980a7211 */ /* 0x000fc600078a08ff */
[----:B------:R-:W-:Y:S02]  /*ce00*/  F2FP.F16.F32.PACK_AB R153, RZ, R11 ;  /* 0x0000000bff99723e */ /* 0x000fe400000000ff */
[----:B------:R-:W-:-:S03]  /*ce10*/  LEA.HI.X R11, R152, R13, R90, 0x1, P5 ;  /* 0x0000000d980b7211 */ /* 0x000fc600028f0c5a */
[----:B------:R0:W-:Y:S01]  /*ce20*/  @P3 STG.E.U16 desc[UR44][R88.64], R153 ;  /* 0x0000009958003986 */ /* 0x0001e2000c10152c */
[----:B------:R-:W-:Y:S05]  /*ce30*/  @!P2 BRA `(.L_x_285) ;  /* 0x000000000004a947 */ /* 0x000fea0003800000 */
[----:B------:R2:W5:Y:S02]  /*ce40*/  LDG.E.LTC128B.U16 R224, desc[UR44][R10.64+0x2] ;  /* 0x0000022c0ae07981 */ /* 0x000564000c1e1520 */
.L_x_285:
[----:B------:R-:W-:Y:S05]  /*ce50*/  BSYNC B1 ;  /* 0x0000000000017941 */ /* 0x000fea0003800000 */
.L_x_284:
[----:B0----5:R-:W-:Y:S01]  /*ce60*/  HADD2.F32 R89, -RZ, R224.H0_H0 ;  /* 0x200000e0ff597230 */ /* 0x021fe20000004100 */
        /* <DEDUP_REMOVED lines=10> */
.L_x_287:
[----:B------:R-:W-:Y:S05]  /*cf10*/  BSYNC B1 ;  /* 0x0000000000017941 */ /* 0x000fea0003800000 */
.L_x_286:
        /* <DEDUP_REMOVED lines=9> */
.L_x_289:
[----:B------:R-:W-:Y:S05]  /*cfb0*/  BSYNC B1 ;  /* 0x0000000000017941 */ /* 0x000fea0003800000 */
.L_x_288:
        /* <DEDUP_REMOVED lines=9> */
.L_x_291:
[----:B------:R-:W-:Y:S05]  /*d050*/  BSYNC B1 ;  /* 0x0000000000017941 */ /* 0x000fea0003800000 */
.L_x_290:
[----:B-----5:R-:W-:Y:S01]  /*d060*/  HADD2.F32 R89, -RZ, R224.H0_H0 ;  /* 0x200000e0ff597230 */ /* 0x020fe20000004100 */
[----:B0-----:R-:W-:Y:S01]  /*d070*/  IADD3 R88, P2, P3, R221, R4, R155 ;  /* 0x00000004dd587210 */ /* 0x001fe20007b5e09b */
[----:B------:R-:W-:Y:S01]  /*d080*/  BSSY B1, `(.L_x_292) ;  /* 0x0000009000017945 */ /* 0x000fe20003800000 */
[----:B------:R-:W-:Y:S02]  /*d090*/  ISETP.GT.AND P5, PT, R0, 0x9, P1 ;  /* 0x000000090000780c */ /* 0x000fe40000fa4270 */
[----:B------:R-:W-:-:S04]  /*d0a0*/  FMUL R89, R89, R16 ;  /* 0x0000001059597220 */ /* 0x000fc80000400000 */
[----:B------:R-:W-:-:S05]  /*d0b0*/  FFMA R89, R94, R2, R89 ;  /* 0x000000025e597223 */ /* 0x000fca0000000059 */
[----:B------:R-:W-:Y:S02]  /*d0c0*/  F2FP.F16.F32.PACK_AB R90, RZ, R89 ;  /* 0x00000059ff5a723e */ /* 0x000fe400000000ff */
[----:B------:R-:W-:-:S05]  /*d0d0*/  IADD3.X R89, R220, R5, R157, P2, P3 ;  /* 0x00000005dc597210 */ /* 0x000fca00017e649d */
[----:B------:R0:W-:Y:S01]  /*d0e0*/  @P4 STG.E.U16 desc[UR44][R88.64+0x10], R90 ;  /* 0x0000105a58004986 */ /* 0x0001e2000c10152c */
[----:B------:R-:W-:Y:S05]  /*d0f0*/  @!P5 BRA `(.L_x_293) ;  /* 0x000000000004d947 */ /* 0x000fea0003800000 */
[----:B------:R0:W5:Y:S02]  /*d100*/  LDG.E.LTC128B.U16 R224, desc[UR44][R10.64+0x12] ;  /* 0x0000122c0ae07981 */ /* 0x000164000c1e1520 */
.L_x_293:
[----:B------:R-:W-:Y:S05]  /*d110*/  BSYNC B1 ;  /* 0x0000000000017941 */ /* 0x000fea0003800000 */
.L_x_292:
[----:B-----5:R-:W-:Y:S01]  /*d120*/  HADD2.F32 R91, -RZ, R224.H0_H0 ;  /* 0x200000e0ff5b7230 */ /* 0x020fe20000004100 */
[----:B------:R-:W-:Y:S01]  /*d130*/  ISETP.GT.AND P2, PT, R0, 0x10, P0 ;  /* 0x000000100000780c */ /* 0x000fe20000744270 */
[----:B------:R-:W-:Y:S03]  /*d140*/  BSSY B1, `(.L_x_294) ;  /* 0x0000007000017945 */ /* 0x000fe60003800000 */
[----:B0-----:R-:W-:-:S04]  /*d150*/  FMUL R90, R91, R16 ;  /* 0x000000105b5a7220 */ /* 0x001fc80000400000 */
[----:B------:R-:W-:-:S05]  /*d160*/  FFMA R90, R95, R2, R90 ;  /* 0x000000025f5a7223 */ /* 0x000fca000000005a */
[----:B------:R-:W-:-:S05]  /*d170*/  F2FP.F16.F32.PACK_AB R90, RZ, R90 ;  /* 0x0000005aff5a723e */ /* 0x000fca00000000ff */
[----:B------:R0:W-:Y:S01]  /*d180*/  @P5 STG.E.U16 desc[UR44][R88.64+0x12], R90 ;  /* 0x0000125a58005986 */ /* 0x0001e2000c10152c */
[----:B------:R-:W-:Y:S05]  /*d190*/  @!P2 BRA `(.L_x_295) ;  /* 0x000000000004a947 */ /* 0x000fea0003800000 */
[----:B------:R0:W5:Y:S02]  /*d1a0*/  LDG.E.LTC128B.U16 R224, desc[UR44][R6.64+0x20] ;  /* 0x0000202c06e07981 */ /* 0x000164000c1e1520 */
.L_x_295:
[----:B------:R-:W-:Y:S05]  /*d1b0*/  BSYNC B1 ;  /* 0x0000000000017941 */ /* 0x000fea0003800000 */
.L_x_294:
[----:B-----5:R-:W-:Y:S01]  /*d1c0*/  HADD2.F32 R91, -RZ, R224.H0_H0 ;  /* 0x200000e0ff5b7230 */ /* 0x020fe20000004100 */
        /* <DEDUP_REMOVED lines=8> */
.L_x_297:
[----:B------:R-:W-:Y:S05]  /*d250*/  BSYNC B1 ;  /* 0x0000000000017941 */ /* 0x000fea0003800000 */
.L_x_296:
        /* <DEDUP_REMOVED lines=9> */
.L_x_299:
[----:B------:R-:W-:Y:S05]  /*d2f0*/  BSYNC B1 ;  /* 0x0000000000017941 */ /* 0x000fea0003800000 */
.L_x_298:
        /* <DEDUP_REMOVED lines=9> */
.L_x_301:
[----:B------:R-:W-:Y:S05]  /*d390*/  BSYNC B1 ;  /* 0x0000000000017941 */ /* 0x000fea0003800000 */
.L_x_300:
        /* <DEDUP_REMOVED lines=9> */
.L_x_303:
[----:B------:R-:W-:Y:S05]  /*d430*/  BSYNC B1 ;  /* 0x0000000000017941 */ /* 0x000fea0003800000 */
.L_x_302:
        /* <DEDUP_REMOVED lines=9> */
.L_x_305:
[----:B------:R-:W-:Y:S05]  /*d4d0*/  BSYNC B1 ;  /* 0x0000000000017941 */ /* 0x000fea0003800000 */
.L_x_304:
        /* <DEDUP_REMOVED lines=9> */
.L_x_307:
[----:B------:R-:W-:Y:S05]  /*d570*/  BSYNC B1 ;  /* 0x0000000000017941 */ /* 0x000fea0003800000 */
.L_x_306:
        /* <DEDUP_REMOVED lines=9> */
.L_x_309:
[----:B------:R-:W-:Y:S05]  /*d610*/  BSYNC B1 ;  /* 0x0000000000017941 */ /* 0x000fea0003800000 */
.L_x_308:
        /* <DEDUP_REMOVED lines=9> */
.L_x_311:
[----:B------:R-:W-:Y:S05]  /*d6b0*/  BSYNC B1 ;  /* 0x0000000000017941 */ /* 0x000fea0003800000 */
.L_x_310:
        /* <DEDUP_REMOVED lines=9> */
.L_x_313:
[----:B------:R-:W-:Y:S05]  /*d750*/  BSYNC B1 ;  /* 0x0000000000017941 */ /* 0x000fea0003800000 */
.L_x_312:
        /* <DEDUP_REMOVED lines=9> */
.L_x_315:
[----:B------:R-:W-:Y:S05]  /*d7f0*/  BSYNC B1 ;  /* 0x0000000000017941 */ /* 0x000fea0003800000 */
.L_x_314:
        /* <DEDUP_REMOVED lines=9> */
.L_x_317:
[----:B------:R-:W-:Y:S05]  /*d890*/  BSYNC B1 ;  /* 0x0000000000017941 */ /* 0x000fea0003800000 */
.L_x_316:
        /* <DEDUP_REMOVED lines=9> */
.L_x_319:
[----:B------:R-:W-:Y:S05]  /*d930*/  BSYNC B1 ;  /* 0x0000000000017941 */ /* 0x000fea0003800000 */
.L_x_318:
        /* <DEDUP_REMOVED lines=9> */
.L_x_321:
[----:B------:R-:W-:Y:S05]  /*d9d0*/  BSYNC B1 ;  /* 0x0000000000017941 */ /* 0x000fea0003800000 */
.L_x_320:
        /* <DEDUP_REMOVED lines=9> */
.L_x_323:
[----:B------:R-:W-:Y:S05]  /*da70*/  BSYNC B1 ;  /* 0x0000000000017941 */ /* 0x000fea0003800000 */
.L_x_322:
        /* <DEDUP_REMOVED lines=9> */
.L_x_325:
[----:B------:R-:W-:Y:S05]  /*db10*/  BSYNC B1 ;  /* 0x0000000000017941 */ /* 0x000fea0003800000 */
.L_x_324:
        /* <DEDUP_REMOVED lines=9> */
.L_x_327:
[----:B------:R-:W-:Y:S05]  /*dbb0*/  BSYNC B1 ;  /* 0x0000000000017941 */ /* 0x000fea0003800000 */
.L_x_326:
        /* <DEDUP_REMOVED lines=9> */
.L_x_329:
[----:B------:R-:W-:Y:S05]  /*dc50*/  BSYNC B1 ;  /* 0x0000000000017941 */ /* 0x000fea0003800000 */
.L_x_328:
        /* <DEDUP_REMOVED lines=9> */
.L_x_331:
[----:B------:R-:W-:Y:S05]  /*dcf0*/  BSYNC B1 ;  /* 0x0000000000017941 */ /* 0x000fea0003800000 */
.L_x_330:
        /* <DEDUP_REMOVED lines=9> */
.L_x_333:
[----:B------:R-:W-:Y:S05]  /*dd90*/  BSYNC B1 ;  /* 0x0000000000017941 */ /* 0x000fea0003800000 */
.L_x_332:
        /* <DEDUP_REMOVED lines=9> */
.L_x_335:
[----:B------:R-:W-:Y:S05]  /*de30*/  BSYNC B1 ;  /* 0x0000000000017941 */ /* 0x000fea0003800000 */
.L_x_334:
        /* <DEDUP_REMOVED lines=9> */
.L_x_337:
[----:B------:R-:W-:Y:S05]  /*ded0*/  BSYNC B1 ;  /* 0x0000000000017941 */ /* 0x000fea0003800000 */
.L_x_336:
        /* <DEDUP_REMOVED lines=9> */
.L_x_339:
[----:B------:R-:W-:Y:S05]  /*df70*/  BSYNC B1 ;  /* 0x0000000000017941 */ /* 0x000fea0003800000 */
.L_x_338:
        /* <DEDUP_REMOVED lines=9> */
.L_x_341:
[----:B------:R-:W-:Y:S05]  /*e010*/  BSYNC B1 ;  /* 0x0000000000017941 */ /* 0x000fea0003800000 */
.L_x_340:
        /* <DEDUP_REMOVED lines=9> */
.L_x_343:
[----:B------:R-:W-:Y:S05]  /*e0b0*/  BSYNC B1 ;  /* 0x0000000000017941 */ /* 0x000fea0003800000 */
.L_x_342:
        /* <DEDUP_REMOVED lines=9> */
.L_x_345:
[----:B------:R-:W-:Y:S05]  /*e150*/  BSYNC B1 ;  /* 0x0000000000017941 */ /* 0x000fea0003800000 */
.L_x_344:
        /* <DEDUP_REMOVED lines=9> */
.L_x_347:
[----:B------:R-:W-:Y:S05]  /*e1f0*/  BSYNC B1 ;  /* 0x0000000000017941 */ /* 0x000fea0003800000 */
.L_x_346:
        /* <DEDUP_REMOVED lines=9> */
.L_x_349:
[----:B------:R-:W-:Y:S05]  /*e290*/  BSYNC B1 ;  /* 0x0000000000017941 */ /* 0x000fea0003800000 */
.L_x_348:
        /* <DEDUP_REMOVED lines=9> */
.L_x_351:
[----:B------:R-:W-:Y:S05]  /*e330*/  BSYNC B1 ;  /* 0x0000000000017941 */ /* 0x000fea0003800000 */
.L_x_350:
        /* <DEDUP_REMOVED lines=9> */
.L_x_353:
[----:B------:R-:W-:Y:S05]  /*e3d0*/  BSYNC B1 ;  /* 0x0000000000017941 */ /* 0x000fea0003800000 */
.L_x_352:
        /* <DEDUP_REMOVED lines=9> */
.L_x_355:
[----:B------:R-:W-:Y:S05]  /*e470*/  BSYNC B1 ;  /* 0x0000000000017941 */ /* 0x000fea0003800000 */
.L_x_354:
        /* <DEDUP_REMOVED lines=9> */
.L_x_357:
[----:B------:R-:W-:Y:S05]  /*e510*/  BSYNC B1 ;  /* 0x0000000000017941 */ /* 0x000fea0003800000 */
.L_x_356:
        /* <DEDUP_REMOVED lines=9> */
.L_x_359:
[----:B------:R-:W-:Y:S05]  /*e5b0*/  BSYNC B1 ;  /* 0x0000000000017941 */ /* 0x000fea0003800000 */
.L_x_358:
        /* <DEDUP_REMOVED lines=9> */
.L_x_361:
[----:B------:R-:W-:Y:S05]  /*e650*/  BSYNC B1 ;  /* 0x0000000000017941 */ /* 0x000fea0003800000 */
.L_x_360:
        /* <DEDUP_REMOVED lines=9> */
.L_x_363:
[----:B------:R-:W-:Y:S05]  /*e6f0*/  BSYNC B1 ;  /* 0x0000000000017941 */ /* 0x000fea0003800000 */
.L_x_362:
        /* <DEDUP_REMOVED lines=9> */
.L_x_365:
[----:B------:R-:W-:Y:S05]  /*e790*/  BSYNC B1 ;  /* 0x0000000000017941 */ /* 0x000fea0003800000 */
.L_x_364:
        /* <DEDUP_REMOVED lines=9> */
.L_x_367:
[----:B------:R-:W-:Y:S05]  /*e830*/  BSYNC B1 ;  /* 0x0000000000017941 */ /* 0x000fea0003800000 */
.L_x_366:
        /* <DEDUP_REMOVED lines=9> */
.L_x_369:
[----:B------:R-:W-:Y:S05]  /*e8d0*/  BSYNC B1 ;  /* 0x0000000000017941 */ /* 0x000fea0003800000 */
.L_x_368:
        /* <DEDUP_REMOVED lines=9> */
.L_x_371:
[----:B------:R-:W-:Y:S05]  /*e970*/  BSYNC B1 ;  /* 0x0000000000017941 */ /* 0x000fea0003800000 */
.L_x_370:
        /* <DEDUP_REMOVED lines=9> */
.L_x_373:
[----:B------:R-:W-:Y:S05]  /*ea10*/  BSYNC B1 ;  /* 0x0000000000017941 */ /* 0x000fea0003800000 */
.L_x_372:
        /* <DEDUP_REMOVED lines=9> */
.L_x_375:
[----:B------:R-:W-:Y:S05]  /*eab0*/  BSYNC B1 ;  /* 0x0000000000017941 */ /* 0x000fea0003800000 */
.L_x_374:
        /* <DEDUP_REMOVED lines=9> */
.L_x_377:
[----:B------:R-:W-:Y:S05]  /*eb50*/  BSYNC B1 ;  /* 0x0000000000017941 */ /* 0x000fea0003800000 */
.L_x_376:
        /* <DEDUP_REMOVED lines=9> */
.L_x_379:
[----:B------:R-:W-:Y:S05]  /*ebf0*/  BSYNC B1 ;  /* 0x0000000000017941 */ /* 0x000fea0003800000 */
.L_x_378:
        /* <DEDUP_REMOVED lines=9> */
.L_x_381:
[----:B------:R-:W-:Y:S05]  /*ec90*/  BSYNC B1 ;  /* 0x0000000000017941 */ /* 0x000fea0003800000 */
.L_x_380:
        /* <DEDUP_REMOVED lines=9> */
.L_x_383:
[----:B------:R-:W-:Y:S05]  /*ed30*/  BSYNC B1 ;  /* 0x0000000000017941 */ /* 0x000fea0003800000 */
.L_x_382:
        /* <DEDUP_REMOVED lines=9> */
.L_x_385:
[----:B------:R-:W-:Y:S05]  /*edd0*/  BSYNC B1 ;  /* 0x0000000000017941 */ /* 0x000fea0003800000 */
.L_x_384:
        /* <DEDUP_REMOVED lines=9> */
.L_x_387:
[----:B------:R-:W-:Y:S05]  /*ee70*/  BSYNC B1 ;  /* 0x0000000000017941 */ /* 0x000fea0003800000 */
.L_x_386:
        /* <DEDUP_REMOVED lines=9> */
.L_x_389:
[----:B------:R-:W-:Y:S05]  /*ef10*/  BSYNC B1 ;  /* 0x0000000000017941 */ /* 0x000fea0003800000 */
.L_x_388:
        /* <DEDUP_REMOVED lines=9> */
.L_x_391:
[----:B------:R-:W-:Y:S05]  /*efb0*/  BSYNC B1 ;  /* 0x0000000000017941 */ /* 0x000fea0003800000 */
.L_x_390:
        /* <DEDUP_REMOVED lines=9> */
.L_x_393:
[----:B------:R-:W-:Y:S05]  /*f050*/  BSYNC B1 ;  /* 0x0000000000017941 */ /* 0x000fea0003800000 */
.L_x_392:
        /* <DEDUP_REMOVED lines=9> */
.L_x_395:
[----:B------:R-:W-:Y:S05]  /*f0f0*/  BSYNC B1 ;  /* 0x0000000000017941 */ /* 0x000fea0003800000 */
.L_x_394:
        /* <DEDUP_REMOVED lines=9> */
.L_x_397:
[----:B------:R-:W-:Y:S05]  /*f190*/  BSYNC B1 ;  /* 0x0000000000017941 */ /* 0x000fea0003800000 */
.L_x_396:
        /* <DEDUP_REMOVED lines=9> */
.L_x_399:
[----:B------:R-:W-:Y:S05]  /*f230*/  BSYNC B1 ;  /* 0x0000000000017941 */ /* 0x000fea0003800000 */
.L_x_398:
        /* <DEDUP_REMOVED lines=9> */
.L_x_401:
[----:B------:R-:W-:Y:S05]  /*f2d0*/  BSYNC B1 ;  /* 0x0000000000017941 */ /* 0x000fea0003800000 */
.L_x_400:
        /* <DEDUP_REMOVED lines=9> */
.L_x_403:
[----:B------:R-:W-:Y:S05]  /*f370*/  BSYNC B1 ;  /* 0x0000000000017941 */ /* 0x000fea0003800000 */
.L_x_402:
[----:B-----5:R-:W-:Y:S01]  /*f380*/  HADD2.F32 R7, -RZ, R224.H0_H0 ;  /* 0x200000e0ff077230 */ /* 0x020fe20000004100 */
[----:B0-----:R-:W-:Y:S01]  /*f390*/  @P2 MOV R6, R88 ;  /* 0x0000005800062202 */ /* 0x001fe20000000f00 */
[----:B------:R-:W-:Y:S01]  /*f3a0*/  BSSY B1, `(.L_x_404) ;  /* 0x000000c000017945 */ /* 0x000fe20003800000 */
[----:B------:R-:W-:Y:S02]  /*f3b0*/  ISETP.GT.AND P1, PT, R0, 0x79, P1 ;  /* 0x000000790000780c */ /* 0x000fe40000f24270 */
[----:B------:R-:W-:Y:S01]  /*f3c0*/  FMUL R7, R7, R16 ;  /* 0x0000001007077220 */ /* 0x000fe20000400000 */
[----:B------:R-:W-:-:S03]  /*f3d0*/  IADD3 R91, P0, R17, 0x180, RZ ;  /* 0x00000180115b7810 */ /* 0x000fc60007f1e0ff */
[----:B------:R-:W-:Y:S02]  /*f3e0*/  FFMA R7, R150, R2, R7 ;  /* 0x0000000296077223 */ /* 0x000fe40000000007 */
[----:B------:R-:W-:-:S03]  /*f3f0*/  IMAD.X R9, RZ, RZ, UR7, P0 ;  /* 0x00000007ff097e24 */ /* 0x000fc600080e06ff */
[----:B------:R-:W-:-:S04]  /*f400*/  F2FP.F16.F32.PACK_AB R7, RZ, R7 ;  /* 0x00000007ff07723e */ /* 0x000fc800000000ff */
[----:B------:R-:W-:Y:S01]  /*f410*/  PRMT R8, R7, 0x7610, R8 ;  /* 0x0000761007087816 */ /* 0x000fe20000000008 */
[----:B------:R-:W-:-:S05]  /*f420*/  @P2 IMAD.MOV.U32 R7, RZ, RZ, R89 ;  /* 0x000000ffff072224 */ /* 0x000fca00078e0059 */
[----:B------:R0:W-:Y:S01]  /*f430*/  @P2 STG.E.U16 desc[UR44][R6.64+0xf0], R8 ;  /* 0x0000f00806002986 */ /* 0x0001e2000c10152c */
[----:B------:R-:W-:Y:S05]  /*f440*/  @!P1 BRA `(.L_x_405) ;  /* 0x0000000000049947 */ /* 0x000fea0003800000 */
[----:B------:R3:W5:Y:S02]  /*f450*/  LDG.E.LTC128B.U16 R224, desc[UR44][R10.64+0xf2] ;  /* 0x0000f22c0ae07981 */ /* 0x000764000c1e1520 */
.L_x_405:
[----:B------:R-:W-:Y:S05]  /*f460*/  BSYNC B1 ;  /* 0x0000000000017941 */ /* 0x000fea0003800000 */
.L_x_404:
        /* <DEDUP_REMOVED lines=8> */
[----:B------:R-:W-:Y:S01]  /*f4f0*/  IMAD.IADD R7, R7, 0x1, R17 ;  /* 0x0000000107077824 */ /* 0x000fe200078e0211 */
[----:B------:R-:W-:-:S03]  /*f500*/  LEA R8, P2, R6, R12, 0x1 ;  /* 0x0000000c06087211 */ /* 0x000fc600078408ff */
[----:B------:R-:W-:Y:S02]  /*f510*/  F2FP.F16.F32.PACK_AB R151, RZ, R151 ;  /* 0x00000097ff97723e */ /* 0x000fe400000000ff */
[----:B------:R-:W-:-:S03]  /*f520*/  LEA.HI.X R9, R6, R13, R7, 0x1, P2 ;  /* 0x0000000d06097211 */ /* 0x000fc600010f0c07 */
[----:B------:R0:W-:Y:S04]  /*f530*/  @P1 STG.E.U16 desc[UR44][R88.64+0xf2], R151 ;  /* 0x0000f29758001986 */ /* 0x0001e8000c10152c */
[----:B------:R4:W1:Y:S01]  /*f540*/  @P3 LDG.E.LTC128B.U16 R224, desc[UR44][R8.64] ;  /* 0x0000002c08e03981 */ /* 0x000862000c1e1520 */
[----:B------:R-:W-:Y:S01]  /*f550*/  IMAD.U32 R93, RZ, RZ, UR8 ;  /* 0x00000008ff5d7e24 */ /* 0x000fe2000f8e00ff */
[----:B------:R-:W-:Y:S01]  /*f560*/  ISETP.GT.AND P2, PT, R0, 0x1, P0 ;  /* 0x000000010000780c */ /* 0x000fe20000744270 */
[----:B------:R-:W-:Y:S01]  /*f570*/  IMAD.U32 R90, RZ, RZ, UR9 ;  /* 0x00000009ff5a7e24 */ /* 0x000fe2000f8e00ff */
[----:B------:R-:W-:Y:S01]  /*f580*/  BSSY B1, `(.L_x_406) ;  /* 0x0000012000017945 */ /* 0x000fe20003800000 */
[----:B------:R-:W-:-:S04]  /*f590*/  IMAD.WIDE.U32 R4, R93, 0x300, R4 ;  /* 0x000003005d047825 */ /* 0x000fc800078e0004 */
[----:B0-----:R-:W-:Y:S02]  /*f5a0*/  IMAD R89, R90, 0x300, RZ ;  /* 0x000003005a597824 */ /* 0x001fe400078e02ff */
[----:B----4-:R-:W-:Y:S02]  /*f5b0*/  @P3 IMAD.MOV.U32 R8, RZ, RZ, R4 ;  /* 0x000000ffff083224 */ /* 0x010fe400078e0004 */
[----:B------:R-:W-:Y:S02]  /*f5c0*/  IMAD.IADD R9, R5, 0x1, R89 ;  /* 0x0000000105097824 */ /* 0x000fe400078e0259 */
[----:B------:R-:W-:-:S05]  /*f5d0*/  IMAD.WIDE.U32 R6, R91, R14, R18 ;  /* 0x0000000e5b067225 */ /* 0x000fca00078e0012 */
[----:B------:R-:W-:Y:S01]  /*f5e0*/  IADD3 R7, R17, R7, RZ ;  /* 0x0000000711077210 */ /* 0x000fe20007ffe0ff */
        /* <DEDUP_REMOVED lines=11> */
.L_x_407:
[----:B------:R-:W-:Y:S05]  /*f6a0*/  BSYNC B1 ;  /* 0x0000000000017941 */ /* 0x000fea0003800000 */
.L_x_406:
[----:B-----5:R-:W-:Y:S01]  /*f6b0*/  HADD2.F32 R11, -RZ, R224.H0_H0 ;  /* 0x200000e0ff0b7230 */ /* 0x020fe20000004100 */
[----:B------:R-:W-:Y:S01]  /*f6c0*/  ISETP.GT.AND P1, PT, R3, 0x188, PT ;  /* 0x000001880300780c */ /* 0x000fe20003f24270 */
[----:B0-----:R-:W-:Y:S01]  /*f6d0*/  IMAD.WIDE.U32 R14, R91, R14, R218 ;  /* 0x0000000e5b0e7225 */ /* 0x001fe200078e00da */
[----:B------:R-:W-:Y:S03]  /*f6e0*/  BSSY B1, `(.L_x_408) ;  /* 0x0000010000017945 */ /* 0x000fe60003800000 */
[----:B------:R-:W-:Y:S01]  /*f6f0*/  FMUL R10, R11, R16 ;  /* 0x000000100b0a7220 */ /* 0x000fe20000400000 */
[----:B------:R-:W-:Y:S02]  /*f700*/  ISETP.GT.AND P3, PT, R0, RZ, P1 ;  /* 0x000000ff0000720c */ /* 0x000fe40000f64270 */
[----:B------:R-:W-:Y:S01]  /*f710*/  IADD3 R216, P4, R216, R14, RZ ;  /* 0x0000000ed8d87210 */ /* 0x000fe20007f9e0ff */
[----:B------:R-:W-:Y:S01]  /*f720*/  FFMA R10, R25, R2, R10 ;  /* 0x00000002190a7223 */ /* 0x000fe2000000000a */
[----:B------:R-:W-:-:S02]  /*f730*/  IADD3 R17, R17, R15, RZ ;  /* 0x0000000f11117210 */ /* 0x000fc40007ffe0ff */
[----:B------:R-:W-:Y:S02]  /*f740*/  IADD3 R14, P5, R18, R14, RZ ;  /* 0x0000000e120e7210 */ /* 0x000fe40007fbe0ff */
[----:B------:R-:W-:Y:S01]  /*f750*/  F2FP.F16.F32.PACK_AB R3, RZ, R10 ;  /* 0x0000000aff03723e */ /* 0x000fe200000000ff */
[----:B------:R-:W-:Y:S01]  /*f760*/  IMAD.X R20, R17, 0x1, R21, P4 ;  /* 0x0000000111147824 */ /* 0x000fe200020e0615 */
[C---:B------:R-:W-:Y:S02]  /*f770*/  LEA R10, P4, R216.reuse, R12, 0x1 ;  /* 0x0000000cd80a7211 */ /* 0x040fe400078808ff */
[----:B------:R-:W-:Y:S02]  /*f780*/  @P2 MOV R21, R9 ;  /* 0x0000000900152202 */ /* 0x000fe40000000f00 */
[----:B------:R-:W-:Y:S01]  /*f790*/  LEA.HI.X R11, R216, R13, R20, 0x1, P4 ;  /* 0x0000000dd80b7211 */ /* 0x000fe200020f0c14 */
[----:B------:R-:W-:-:S05]  /*f7a0*/  @P2 IMAD.MOV.U32 R20, RZ, RZ, R4 ;  /* 0x000000ffff142224 */ /* 0x000fca00078e0004 */
[----:B------:R0:W-:Y:S01]  /*f7b0*/  @P2 STG.E.U16 desc[UR44][R20.64+0x2], R3 ;  /* 0x0000020314002986 */ /* 0x0001e2000c10152c */
[----:B------:R-:W-:Y:S05]  /*f7c0*/  @!P3 BRA `(.L_x_409) ;  /* 0x000000000004b947 */ /* 0x000fea0003800000 */
[----:B------:R2:W5:Y:S02]  /*f7d0*/  LDG.E.LTC128B.U16 R224, desc[UR44][R10.64] ;  /* 0x0000002c0ae07981 */ /* 0x000564000c1e1520 */
.L_x_409:
[----:B------:R-:W-:Y:S05]  /*f7e0*/  BSYNC B1 ;  /* 0x0000000000017941 */ /* 0x000fea0003800000 */
.L_x_408:
[----:B0----5:R-:W-:Y:S01]  /*f7f0*/  HADD2.F32 R3, -RZ, R224.H0_H0 ;  /* 0x200000e0ff037230 */ /* 0x021fe20000004100 */
[----:B------:R-:W-:Y:S01]  /*f800*/  IADD3 R8, P2, R221, R4, RZ ;  /* 0x00000004dd087210 */ /* 0x000fe20007f5e0ff */
[----:B------:R-:W-:Y:S01]  /*f810*/  IMAD.X R15, R19, 0x1, R17, P5 ;  /* 0x00000001130f7824 */ /* 0x000fe200028e0611 */
[----:B------:R-:W-:Y:S01]  /*f820*/  ISETP.GT.AND P5, PT, R0, 0x1, P1 ;  /* 0x000000010000780c */ /* 0x000fe20000fa4270 */
[----:B------:R-:W-:Y:S01]  /*f830*/  BSSY B1, `(.L_x_410) ;  /* 0x000000c000017945 */ /* 0x000fe20003800000 */
[----:B------:R-:W-:Y:S01]  /*f840*/  FMUL R3, R3, R16 ;  /* 0x0000001003037220 */ /* 0x000fe20000400000 */
[----:B------:R-:W-:Y:S01]  /*f850*/  IADD3.X R9, R9, R220, RZ, P2, !PT ;  /* 0x000000dc09097210 */ /* 0x000fe200017fe4ff */
[----:B--2---:R-:W-:-:S04]  /*f860*/  IMAD.WIDE.U32 R10, R22, UR42, R14 ;  /* 0x0000002a160a7c25 */ /* 0x004fc8000f8e000e */
        /* <DEDUP_REMOVED lines=8> */
.L_x_411:
[----:B------:R-:W-:Y:S05]  /*f8f0*/  BSYNC B1 ;  /* 0x0000000000017941 */ /* 0x000fea0003800000 */
.L_x_410:
        /* <DEDUP_REMOVED lines=9> */
.L_x_413:
[----:B------:R-:W-:Y:S05]  /*f990*/  BSYNC B1 ;  /* 0x0000000000017941 */ /* 0x000fea0003800000 */
.L_x_412:
[----:B-----5:R-:W-:Y:S01]  /*f9a0*/  HADD2.F32 R3, -RZ, R224.H0_H0 ;  /* 0x200000e0ff037230 */ /* 0x020fe20000004100 */
[----:B------:R-:W-:Y:S01]  /*f9b0*/  ISETP.GT.AND P3, PT, R0, 0x9, P0 ;  /* 0x000000090000780c */ /* 0x000fe20000764270 */
[----:B0-----:R-:W-:Y:S01]  /*f9c0*/  IMAD.IADD R9, R89, 0x1, R5 ;  /* 0x0000000159097824 */ /* 0x001fe200078e0205 */
[----:B------:R-:W-:Y:S01]  /*f9d0*/  BSSY B1, `(.L_x_414) ;  /* 0x0000008000017945 */ /* 0x000fe20003800000 */
[----:B------:R-:W-:Y:S02]  /*f9e0*/  @P2 IMAD.MOV.U32 R8, RZ, RZ, R4 ;  /* 0x000000ffff082224 */ /* 0x000fe400078e0004 */
[----:B------:R-:W-:-:S04]  /*f9f0*/  FMUL R3, R3, R16 ;  /* 0x0000001003037220 */ /* 0x000fc80000400000 */
[----:B------:R-:W-:-:S05]  /*fa00*/  FFMA R3, R28, R2, R3 ;  /* 0x000000021c037223 */ /* 0x000fca0000000003 */
[----:B------:R-:W-:-:S05]  /*fa10*/  F2FP.F16.F32.PACK_AB R3, RZ, R3 ;  /* 0x00000003ff03723e */ /* 0x000fca00000000ff */
[----:B------:R0:W-:Y:S01]  /*fa20*/  @P2 STG.E.U16 desc[UR44][R8.64+0x10], R3 ;  /* 0x0000100308002986 */ /* 0x0001e2000c10152c */
[----:B------:R-:W-:Y:S05]  /*fa30*/  @!P3 BRA `(.L_x_415) ;  /* 0x000000000004b947 */ /* 0x000fea0003800000 */
[----:B------:R4:W5:Y:S02]  /*fa40*/  LDG.E.LTC128B.U16 R224, desc[UR44][R6.64+0x12] ;  /* 0x0000122c06e07981 */ /* 0x000964000c1e1520 */
.L_x_415:
[----:B------:R-:W-:Y:S05]  /*fa50*/  BSYNC B1 ;  /* 0x0000000000017941 */ /* 0x000fea0003800000 */
.L_x_414:
[----:B0----5:R-:W-:Y:S01]  /*fa60*/  HADD2.F32 R3, -RZ, R224.H0_H0 ;  /* 0x200000e0ff037230 */ /* 0x021fe20000004100 */
[----:B------:R-:W-:Y:S01]  /*fa70*/  ISETP.GT.AND P4, PT, R0, 0x8, P1 ;  /* 0x000000080000780c */ /* 0x000fe20000f84270 */
[----:B------:R-:W-:Y:S01]  /*fa80*/  @P3 IMAD.MOV.U32 R11, RZ, RZ, R9 ;  /* 0x000000ffff0b3224 */ /* 0x000fe200078e0009 */
        /* <DEDUP_REMOVED lines=9> */
.L_x_417:
[----:B------:R-:W-:Y:S05]  /*fb20*/  BSYNC B1 ;  /* 0x0000000000017941 */ /* 0x000fea0003800000 */
.L_x_416:
[----:B0----5:R-:W-:Y:S01]  /*fb30*/  HADD2.F32 R3, -RZ, R224.H0_H0 ;  /* 0x200000e0ff037230 */ /* 0x021fe20000004100 */
[----:B------:R-:W-:Y:S01]  /*fb40*/  IADD3 R10, P2, R221, R4, RZ ;  /* 0x00000004dd0a7210 */ /* 0x000fe20007f5e0ff */
[----:B------:R-:W-:Y:S01]  /*fb50*/  BSSY B1, `(.L_x_418) ;  /* 0x0000009000017945 */ /* 0x000fe20003800000 */
[----:B------:R-:W-:Y:S02]  /*fb60*/  ISETP.GT.AND P3, PT, R0, 0x9, P1 ;  /* 0x000000090000780c */ /* 0x000fe40000f64270 */
[----:B------:R-:W-:Y:S01]  /*fb70*/  FMUL R3, R3, R16 ;  /* 0x0000001003037220 */ /* 0x000fe20000400000 */
[----:B------:R-:W-:-:S03]  /*fb80*/  IMAD.X R11, R9, 0x1, R220, P2 ;  /* 0x00000001090b7824 */ /* 0x000fc600010e06dc */
[----:B------:R-:W-:-:S05]  /*fb90*/  FFMA R3, R30, R2, R3 ;  /* 0x000000021e037223 */ /* 0x000fca0000000003 */
[----:B------:R-:W-:-:S05]  /*fba0*/  F2FP.F16.F32.PACK_AB R3, RZ, R3 ;  /* 0x00000003ff03723e */ /* 0x000fca00000000ff */
[----:B------:R0:W-:Y:S01]  /*fbb0*/  @P4 STG.E.U16 desc[UR44][R10.64+0x10], R3 ;  /* 0x000010030a004986 */ /* 0x0001e2000c10152c */
[----:B------:R-:W-:Y:S05]  /*fbc0*/  @!P3 BRA `(.L_x_419) ;  /* 0x000000000004b947 */ /* 0x000fea0003800000 */
[----:B------:R0:W5:Y:S02]  /*fbd0*/  LDG.E.LTC128B.U16 R224, desc[UR44][R12.64+0x12] ;  /* 0x0000122c0ce07981 */ /* 0x000164000c1e1520 */
.L_x_419:
[----:B------:R-:W-:Y:S05]  /*fbe0*/  BSYNC B1 ;  /* 0x0000000000017941 */ /* 0x000fea0003800000 */
.L_x_418:
        /* <DEDUP_REMOVED lines=9> */
.L_x_421:
[----:B------:R-:W-:Y:S05]  /*fc80*/  BSYNC B1 ;  /* 0x0000000000017941 */ /* 0x000fea0003800000 */
.L_x_420:
[----:B-----5:R-:W-:Y:S01]  /*fc90*/  HADD2.F32 R3, -RZ, R224.H0_H0 ;  /* 0x200000e0ff037230 */ /* 0x020fe20000004100 */
[----:B0-----:R-:W-:Y:S01]  /*fca0*/  @P2 MOV R14, R4 ;  /* 0x00000004000e2202 */ /* 0x001fe20000000f00 */
[----:B------:R-:W-:Y:S01]  /*fcb0*/  @P2 IMAD.MOV.U32 R15, RZ, RZ, R9 ;  /* 0x000000ffff0f2224 */ /* 0x000fe200078e0009 */
[----:B------:R-:W-:Y:S01]  /*fcc0*/  ISETP.GT.AND P3, PT, R0, 0x11, P0 ;  /* 0x000000110000780c */ /* 0x000fe20000764270 */
[----:B------:R-:W-:Y:S01]  /*fcd0*/  BSSY B1, `(.L_x_422) ;  /* 0x0000007000017945 */ /* 0x000fe20003800000 */
[----:B------:R-:W-:-:S04]  /*fce0*/  FMUL R3, R3, R16 ;  /* 0x0000001003037220 */ /* 0x000fc80000400000 */
[----:B------:R-:W-:-:S05]  /*fcf0*/  FFMA R3, R32, R2, R3 ;  /* 0x0000000220037223 */ /* 0x000fca0000000003 */
[----:B------:R-:W-:-:S05]  /*fd00*/  F2FP.F16.F32.PACK_AB R3, RZ, R3 ;  /* 0x00000003ff03723e */ /* 0x000fca00000000ff */
[----:B------:R0:W-:Y:S01]  /*fd10*/  @P2 STG.E.U16 desc[UR44][R14.64+0x20], R3 ;  /* 0x000020030e002986 */ /* 0x0001e2000c10152c */
[----:B------:R-:W-:Y:S05]  /*fd20*/  @!P3 BRA `(.L_x_423) ;  /* 0x000000000004b947 */ /* 0x000fea0003800000 */
[----:B------:R0:W5:Y:S02]  /*fd30*/  LDG.E.LTC128B.U16 R224, desc[UR44][R6.64+0x22] ;  /* 0x0000222c06e07981 */ /* 0x000164000c1e1520 */
.L_x_423:
[----:B------:R-:W-:Y:S05]  /*fd40*/  BSYNC B1 ;  /* 0x0000000000017941 */ /* 0x000fea0003800000 */
.L_x_422:
[----:B0----5:R-:W-:Y:S01]  /*fd50*/  HADD2.F32 R3, -RZ, R224.H0_H0 ;  /* 0x200000e0ff037230 */ /* 0x021fe20000004100 */
[----:B------:R-:W-:Y:S01]  /*fd60*/  @P3 MOV R15, R9 ;  /* 0x00000009000f3202 */ /* 0x000fe20000000f00 */
        /* <DEDUP_REMOVED lines=10> */
.L_x_425:
[----:B------:R-:W-:Y:S05]  /*fe10*/  BSYNC B1 ;  /* 0x0000000000017941 */ /* 0x000fea0003800000 */
.L_x_424:
        /* <DEDUP_REMOVED lines=9> */
.L_x_427:
[----:B------:R-:W-:Y:S05]  /*feb0*/  BSYNC B1 ;  /* 0x0000000000017941 */ /* 0x000fea0003800000 */
.L_x_426:
        /* <DEDUP_REMOVED lines=9> */
.L_x_429:
[----:B------:R-:W-:Y:S05]  /*ff50*/  BSYNC B1 ;  /* 0x0000000000017941 */ /* 0x000fea0003800000 */
.L_x_428:
[----:B-----5:R-:W-:Y:S01]  /*ff60*/  HADD2.F32 R3, -RZ, R224.H0_H0 ;  /* 0x200000e0ff037230 */ /* 0x020fe20000004100 */
[----:B------:R-:W-:Y:S01]  /*ff70*/  ISETP.GT.AND P3, PT, R0, 0x19, P0 ;  /* 0x000000190000780c */ /* 0x000fe20000764270 */
[----:B0-----:R-:W-:Y:S01]  /*ff80*/  @P2 IMAD.MOV.U32 R14, RZ, RZ, R4 ;  /* 0x000000ffff0e2224 */ /* 0x001fe200078e0004 */
        /* <DEDUP_REMOVED lines=8> */
.L_x_431:
[----:B------:R-:W-:Y:S05]  /*10010*/  BSYNC B1 ;  /* 0x0000000000017941 */ /* 0x000fea0003800000 */
.L_x_430:
        /* <DEDUP_REMOVED lines=12> */
.L_x_433:
[----:B------:R-:W-:Y:S05]  /*100e0*/  BSYNC B1 ;  /* 0x0000000000017941 */ /* 0x000fea0003800000 */
.L_x_432:
        /* <DEDUP_REMOVED lines=9> */
.L_x_435:
[----:B------:R-:W-:Y:S05]  /*10180*/  BSYNC B1 ;  /* 0x0000000000017941 */ /* 0x000fea0003800000 */
.L_x_434:
        /* <DEDUP_REMOVED lines=9> */
.L_x_437:
[----:B------:R-:W-:Y:S05]  /*10220*/  BSYNC B1 ;  /* 0x0000000000017941 */ /* 0x000fea0003800000 */
.L_x_436:
[----:B-----5:R-:W-:Y:S01]  /*10230*/  HADD2.F32 R3, -RZ, R224.H0_H0 ;  /* 0x200000e0ff037230 */ /* 0x020fe20000004100 */
[----:B------:R-:W-:Y:S01]  /*10240*/  @P2 MOV R15, R9 ;  /* 0x00000009000f2202 */ /* 0x000fe20000000f00 */
[----:B0-----:R-:W-:Y:S01]  /*10250*/  @P2 IMAD.MOV.U32 R14, RZ, RZ, R4 ;  /* 0x000000ffff0e2224 */ /* 0x001fe200078e0004 */
        /* <DEDUP_REMOVED lines=8> */
.L_x_439:
[----:B------:R-:W-:Y:S05]  /*102e0*/  BSYNC B1 ;  /* 0x0000000000017941 */ /* 0x000fea0003800000 */
.L_x_438:
[----:B0----5:R-:W-:Y:S01]  /*102f0*/  HADD2.F32 R3, -RZ, R224.H0_H0 ;  /* 0x200000e0ff037230 */ /* 0x021fe20000004100 */
[----:B------:R-:W-:Y:S01]  /*10300*/  ISETP.GT.AND P2, PT, R0, 0x20, P1 ;  /* 0x000000200000780c */ /* 0x000fe20000f44270 */
[----:B------:R-:W-:Y:S01]  /*10310*/  @P3 IMAD.MOV.U32 R15, RZ, RZ, R9 ;  /* 0x000000ffff0f3224 */ /* 0x000fe200078e0009 */
        /* <DEDUP_REMOVED lines=9> */
.L_x_441:
[----:B------:R-:W-:Y:S05]  /*103b0*/  BSYNC B1 ;  /* 0x0000000000017941 */ /* 0x000fea0003800000 */
.L_x_440:
        /* <DEDUP_REMOVED lines=9> */
.L_x_443:
[----:B------:R-:W-:Y:S05]  /*10450*/  BSYNC B1 ;  /* 0x0000000000017941 */ /* 0x000fea0003800000 */
.L_x_442:
        /* <DEDUP_REMOVED lines=9> */
.L_x_445:
[----:B------:R-:W-:Y:S05]  /*104f0*/  BSYNC B1 ;  /* 0x0000000000017941 */ /* 0x000fea0003800000 */
.L_x_444:
        /* <DEDUP_REMOVED lines=11> */
.L_x_447:
[----:B------:R-:W-:Y:S05]  /*105b0*/  BSYNC B1 ;  /* 0x0000000000017941 */ /* 0x000fea0003800000 */
.L_x_446:
        /* <DEDUP_REMOVED lines=12> */
.L_x_449:
[----:B------:R-:W-:Y:S05]  /*10680*/  BSYNC B1 ;  /* 0x0000000000017941 */ /* 0x000fea0003800000 */
.L_x_448:
        /* <DEDUP_REMOVED lines=9> */
.L_x_451:
[----:B------:R-:W-:Y:S05]  /*10720*/  BSYNC B1 ;  /* 0x0000000000017941 */ /* 0x000fea0003800000 */
.L_x_450:
        /* <DEDUP_REMOVED lines=9> */
.L_x_453:
[----:B------:R-:W-:Y:S05]  /*107c0*/  BSYNC B1 ;  /* 0x0000000000017941 */ /* 0x000fea0003800000 */
.L_x_452:
        /* <DEDUP_REMOVED lines=11> */
.L_x_455:
[----:B------:R-:W-:Y:S05]  /*10880*/  BSYNC B1 ;  /* 0x0000000000017941 */ /* 0x000fea0003800000 */
.L_x_454:
        /* <DEDUP_REMOVED lines=12> */
.L_x_457:
[----:B------:R-:W-:Y:S05]  /*10950*/  BSYNC B1 ;  /* 0x0000000000017941 */ /* 0x000fea0003800000 */
.L_x_456:
        /* <DEDUP_REMOVED lines=9> */
.L_x_459:
[----:B------:R-:W-:Y:S05]  /*109f0*/  BSYNC B1 ;  /* 0x0000000000017941 */ /* 0x000fea0003800000 */
.L_x_458:
        /* <DEDUP_REMOVED lines=9> */
.L_x_461:
[----:B------:R-:W-:Y:S05]  /*10a90*/  BSYNC B1 ;  /* 0x0000000000017941 */ /* 0x000fea0003800000 */
.L_x_460:
        /* <DEDUP_REMOVED lines=11> */
.L_x_463:
[----:B------:R-:W-:Y:S05]  /*10b50*/  BSYNC B1 ;  /* 0x0000000000017941 */ /* 0x000fea0003800000 */
.L_x_462:
        /* <DEDUP_REMOVED lines=12> */
.L_x_465:
[----:B------:R-:W-:Y:S05]  /*10c20*/  BSYNC B1 ;  /* 0x0000000000017941 */ /* 0x000fea0003800000 */
.L_x_464:
        /* <DEDUP_REMOVED lines=9> */
.L_x_467:
[----:B------:R-:W-:Y:S05]  /*10cc0*/  BSYNC B1 ;  /* 0x0000000000017941 */ /* 0x000fea0003800000 */
.L_x_466:
        /* <DEDUP_REMOVED lines=9> */
.L_x_469:
[----:B------:R-:W-:Y:S05]  /*10d60*/  BSYNC B1 ;  /* 0x0000000000017941 */ /* 0x000fea0003800000 */
.L_x_468:
        /* <DEDUP_REMOVED lines=11> */
.L_x_471:
[----:B------:R-:W-:Y:S05]  /*10e20*/  BSYNC B1 ;  /* 0x0000000000017941 */ /* 0x000fea0003800000 */
.L_x_470:
        /* <DEDUP_REMOVED lines=12> */
.L_x_473:
[----:B------:R-:W-:Y:S05]  /*10ef0*/  BSYNC B1 ;  /* 0x0000000000017941 */ /* 0x000fea0003800000 */
.L_x_472:
        /* <DEDUP_REMOVED lines=9> */
.L_x_475:
[----:B------:R-:W-:Y:S05]  /*10f90*/  BSYNC B1 ;  /* 0x0000000000017941 */ /* 0x000fea0003800000 */
.L_x_474:
        /* <DEDUP_REMOVED lines=9> */
.L_x_477:
[----:B------:R-:W-:Y:S05]  /*11030*/  BSYNC B1 ;  /* 0x0000000000017941 */ /* 0x000fea0003800000 */
.L_x_476:
        /* <DEDUP_REMOVED lines=11> */
.L_x_479:
[----:B------:R-:W-:Y:S05]  /*110f0*/  BSYNC B1 ;  /* 0x0000000000017941 */ /* 0x000fea0003800000 */
.L_x_478:
        /* <DEDUP_REMOVED lines=12> */
.L_x_481:
[----:B------:R-:W-:Y:S05]  /*111c0*/  BSYNC B1 ;  /* 0x0000000000017941 */ /* 0x000fea0003800000 */
.L_x_480:
        /* <DEDUP_REMOVED lines=9> */
.L_x_483:
[----:B------:R-:W-:Y:S05]  /*11260*/  BSYNC B1 ;  /* 0x0000000000017941 */ /* 0x000fea0003800000 */
.L_x_482:
        /* <DEDUP_REMOVED lines=9> */
.L_x_485:
[----:B------:R-:W-:Y:S05]  /*11300*/  BSYNC B1 ;  /* 0x0000000000017941 */ /* 0x000fea0003800000 */
.L_x_484:
        /* <DEDUP_REMOVED lines=11> */
.L_x_487:
[----:B------:R-:W-:Y:S05]  /*113c0*/  BSYNC B1 ;  /* 0x0000000000017941 */ /* 0x000fea0003800000 */
.L_x_486:
        /* <DEDUP_REMOVED lines=12> */
.L_x_489:
[----:B------:R-:W-:Y:S05]  /*11490*/  BSYNC B1 ;  /* 0x0000000000017941 */ /* 0x000fea0003800000 */
.L_x_488:
        /* <DEDUP_REMOVED lines=9> */
.L_x_491:
[----:B------:R-:W-:Y:S05]  /*11530*/  BSYNC B1 ;  /* 0x0000000000017941 */ /* 0x000fea0003800000 */
.L_x_490:
        /* <DEDUP_REMOVED lines=9> */
.L_x_493:
[----:B------:R-:W-:Y:S05]  /*115d0*/  BSYNC B1 ;  /* 0x0000000000017941 */ /* 0x000fea0003800000 */
.L_x_492:
        /* <DEDUP_REMOVED lines=11> */
.L_x_495:
[----:B------:R-:W-:Y:S05]  /*11690*/  BSYNC B1 ;  /* 0x0000000000017941 */ /* 0x000fea0003800000 */
.L_x_494:
        /* <DEDUP_REMOVED lines=12> */
.L_x_497:
[----:B------:R-:W-:Y:S05]  /*11760*/  BSYNC B1 ;  /* 0x0000000000017941 */ /* 0x000fea0003800000 */
.L_x_496:
        /* <DEDUP_REMOVED lines=9> */
.L_x_499:
[----:B------:R-:W-:Y:S05]  /*11800*/  BSYNC B1 ;  /* 0x0000000000017941 */ /* 0x000fea0003800000 */
.L_x_498:
        /* <DEDUP_REMOVED lines=9> */
.L_x_501:
[----:B------:R-:W-:Y:S05]  /*118a0*/  BSYNC B1 ;  /* 0x0000000000017941 */ /* 0x000fea0003800000 */
.L_x_500:
        /* <DEDUP_REMOVED lines=11> */
.L_x_503:
[----:B------:R-:W-:Y:S05]  /*11960*/  BSYNC B1 ;  /* 0x0000000000017941 */ /* 0x000fea0003800000 */
.L_x_502:
        /* <DEDUP_REMOVED lines=12> */
.L_x_505:
[----:B------:R-:W-:Y:S05]  /*11a30*/  BSYNC B1 ;  /* 0x0000000000017941 */ /* 0x000fea0003800000 */
.L_x_504:
        /* <DEDUP_REMOVED lines=9> */
.L_x_507:
[----:B------:R-:W-:Y:S05]  /*11ad0*/  BSYNC B1 ;  /* 0x0000000000017941 */ /* 0x000fea0003800000 */
.L_x_506:
        /* <DEDUP_REMOVED lines=9> */
.L_x_509:
[----:B------:R-:W-:Y:S05]  /*11b70*/  BSYNC B1 ;  /* 0x0000000000017941 */ /* 0x000fea0003800000 */
.L_x_508:
        /* <DEDUP_REMOVED lines=11> */
.L_x_511:
[----:B------:R-:W-:Y:S05]  /*11c30*/  BSYNC B1 ;  /* 0x0000000000017941 */ /* 0x000fea0003800000 */
.L_x_510:
        /* <DEDUP_REMOVED lines=12> */
.L_x_513:
[----:B------:R-:W-:Y:S05]  /*11d00*/  BSYNC B1 ;  /* 0x0000000000017941 */ /* 0x000fea0003800000 */
.L_x_512:
        /* <DEDUP_REMOVED lines=9> */
.L_x_515:
[----:B------:R-:W-:Y:S05]  /*11da0*/  BSYNC B1 ;  /* 0x0000000000017941 */ /* 0x000fea0003800000 */
.L_x_514:
        /* <DEDUP_REMOVED lines=9> */
.L_x_517:
[----:B------:R-:W-:Y:S05]  /*11e40*/  BSYNC B1 ;  /* 0x0000000000017941 */ /* 0x000fea0003800000 */
.L_x_516:
        /* <DEDUP_REMOVED lines=11> */
.L_x_519:
[----:B------:R-:W-:Y:S05]  /*11f00*/  BSYNC B1 ;  /* 0x0000000000017941 */ /* 0x000fea0003800000 */
.L_x_518:
        /* <DEDUP_REMOVED lines=12> */
.L_x_521:
[----:B------:R-:W-:Y:S05]  /*11fd0*/  BSYNC B1 ;  /* 0x0000000000017941 */ /* 0x000fea0003800000 */
.L_x_520:
        /* <DEDUP_REMOVED lines=9> */
.L_x_523:
[----:B------:R-:W-:Y:S05]  /*12070*/  BSYNC B1 ;  /* 0x0000000000017941 */ /* 0x000fea0003800000 */
.L_x_522:
        /* <DEDUP_REMOVED lines=9> */
.L_x_525:
[----:B------:R-:W-:Y:S05]  /*12110*/  BSYNC B1 ;  /* 0x0000000000017941 */ /* 0x000fea0003800000 */
.L_x_524:
        /* <DEDUP_REMOVED lines=11> */
.L_x_527:
[----:B------:R-:W-:Y:S05]  /*121d0*/  BSYNC B1 ;  /* 0x0000000000017941 */ /* 0x000fea0003800000 */
.L_x_526:
[----:B0----5:R-:W-:Y:S01]  /*121e0*/  HADD2.F32 R3, -RZ, R224.H0_H0 ;  /* 0x200000e0ff037230 */ /* 0x021fe20000004100 */
[----:B------:R-:W-:Y:S01]  /*121f0*/  @P0 MOV R5, R9 ;  /* 0x0000000900050202 */ /* 0x000fe20000000f00 */
[----:B------:R-:W-:Y:S01]  /*12200*/  BSSY B1, `(.L_x_528) ;  /* 0x0000008000017945 */ /* 0x000fe20003800000 */
[----:B------:R-:W-:Y:S02]  /*12210*/  ISETP.GT.AND P2, PT, R0, 0x78, P1 ;  /* 0x000000780000780c */ /* 0x000fe40000f44270 */
[----:B-1-34-:R-:W-:-:S04]  /*12220*/  FMUL R6, R3, R16 ;  /* 0x0000001003067220 */ /* 0x01afc80000400000 */
[----:B------:R-:W-:-:S05]  /*12230*/  FFMA R6, R85, R2, R6 ;  /* 0x0000000255067223 */ /* 0x000fca0000000006 */
[----:B------:R-:W-:-:S05]  /*12240*/  F2FP.F16.F32.PACK_AB R6, RZ, R6 ;  /* 0x00000006ff06723e */ /* 0x000fca00000000ff */
[----:B------:R0:W-:Y:S01]  /*12250*/  @P0 STG.E.U16 desc[UR44][R4.64+0xf2], R6 ;  /* 0x0000f20604000986 */ /* 0x0001e2000c10152c */
[----:B------:R-:W-:Y:S05]  /*12260*/  @!P2 BRA `(.L_x_529) ;  /* 0x000000000004a947 */ /* 0x000fea0003800000 */
[----:B------:R1:W5:Y:S02]  /*12270*/  LDG.E.LTC128B.U16 R224, desc[UR44][R12.64+0xf0] ;  /* 0x0000f02c0ce07981 */ /* 0x000364000c1e1520 */
.L_x_529:
[----:B------:R-:W-:Y:S05]  /*12280*/  BSYNC B1 ;  /* 0x0000000000017941 */ /* 0x000fea0003800000 */
.L_x_528:
        /* <DEDUP_REMOVED lines=11> */
.L_x_531:
[----:B------:R-:W-:Y:S05]  /*12340*/  BSYNC B1 ;  /* 0x0000000000017941 */ /* 0x000fea0003800000 */
.L_x_530:
[----:B------:R-:W-:Y:S05]  /*12350*/  @!P1 BRA `(.L_x_532) ;  /* 0x0000004c00389947 */ /* 0x000fea0003800000 */
[----:B0----5:R-:W-:-:S05]  /*12360*/  HADD2.F32 R3, -RZ, R224.H0_H0 ;  /* 0x200000e0ff037230 */ /* 0x021fca0000004100 */
[----:B------:R-:W-:-:S04]  /*12370*/  FMUL R0, R3, R16 ;  /* 0x0000001003007220 */ /* 0x000fc80000400000 */
[----:B------:R-:W-:-:S05]  /*12380*/  FFMA R0, R87, R2, R0 ;  /* 0x0000000257007223 */ /* 0x000fca0000000000 */
[----:B------:R-:W-:-:S05]  /*12390*/  F2FP.F16.F32.PACK_AB R0, RZ, R0 ;  /* 0x00000000ff00723e */ /* 0x000fca00000000ff */
[----:B------:R4:W-:Y:S01]  /*123a0*/  STG.E.U16 desc[UR44][R10.64+0xf2], R0 ;  /* 0x0000f2000a007986 */ /* 0x0009e2000c10152c */
[----:B------:R-:W-:Y:S05]  /*123b0*/  BRA `(.L_x_532) ;  /* 0x0000004c00207947 */ /* 0x000fea0003800000 */
.L_x_29:
[----:B------:R-:W2:Y:S01]  /*123c0*/  LDL.LU R9, [R1+0x8] ;  /* 0x0000080001097983 */ /* 0x000ea20000300800 */
[----:B------:R-:W-:-:S03]  /*123d0*/  ULDC.64 UR4, c[0x0][0x5c0] ;  /* 0x0001700000047ab9 */ /* 0x000fc60000000a00 */
[----:B------:R-:W3:Y:S04]  /*123e0*/  LDL.LU R8, [R1+0xc] ;  /* 0x00000c0001087983 */ /* 0x000ee80000300800 */
[----:B------:R-:W4:Y:S04]  /*123f0*/  LDL.LU R234, [R1+0x5c] ;  /* 0x00005c0001ea7983 */ /* 0x000f280000300800 */
        /* <DEDUP_REMOVED lines=15> */
[----:B------:R0:W-:Y:S04]  /*124f0*/  STL [R1+0x11c], R83 ;  /* 0x00011c5301007387 */ /* 0x0001e80000100800 */
[----:B0-----:R-:W4:Y:S04]  /*12500*/  LDL.LU R83, [R1+0xac] ;  /* 0x0000ac0001537983 */ /* 0x001f280000300800 */
[----:B------:R-:W4:Y:S04]  /*12510*/  LDL.LU R229, [R1+0xb0] ;  /* 0x0000b00001e57983 */ /* 0x000f280000300800 */
[----:B------:R-:W4:Y:S04]  /*12520*/  LDL.LU R222, [R1+0xb4] ;  /* 0x0000b40001de7983 */ /* 0x000f280000300800 */
[----:B------:R0:W-:Y:S04]  /*12530*/  STL [R1+0x118], R84 ;  /* 0x0001185401007387 */ /* 0x0001e80000100800 */
[----:B0-----:R-:W4:Y:S04]  /*12540*/  LDL.LU R84, [R1+0xbc] ;  /* 0x0000bc0001547983 */ /* 0x001f280000300800 */
        /* <DEDUP_REMOVED lines=12> */
[----:B------:R-:W4:Y:S01]  /*12610*/  LDL.LU R23, [R1+0xfc] ;  /* 0x0000fc0001177983 */ /* 0x000f220000300800 */
[----:B------:R-:W-:-:S03]  /*12620*/  LEA R4, P1, R6, UR4, 0x1 ;  /* 0x0000000406047c11 */ /* 0x000fc6000f8208ff */
[----:B------:R0:W-:Y:S01]  /*12630*/  STL [R1+0x114], R85 ;  /* 0x0001145501007387 */ /* 0x0001e20000100800 */
[----:B------:R-:W-:-:S03]  /*12640*/  LEA.HI.X R5, R6, UR5, R10, 0x1, P1 ;  /* 0x0000000506057c11 */ /* 0x000fc600088f0c0a */
[----:B0-----:R-:W4:Y:S04]  /*12650*/  LDL.LU R85, [R1+0x6c] ;  /* 0x00006c0001557983 */ /* 0x001f280000300800 */
[----:B------:R0:W-:Y:S04]  /*12660*/  STL [R1+0x110], R86 ;  /* 0x0001105601007387 */ /* 0x0001e80000100800 */
[----:B0-----:R-:W4:Y:S04]  /*12670*/  LDL.LU R86, [R1+0x7c] ;  /* 0x00007c0001567983 */ /* 0x001f280000300800 */
[----:B------:R0:W-:Y:S04]  /*12680*/  STL [R1+0x10c], R87 ;  /* 0x00010c5701007387 */ /* 0x0001e80000100800 */
[----:B0-----:R-:W4:Y:S04]  /*12690*/  LDL.LU R87, [R1+0x8c] ;  /* 0x00008c0001577983 */ /* 0x001f280000300800 */
[----:B------:R0:W-:Y:S04]  /*126a0*/  STL [R1+0x108], R16 ;  /* 0x0001081001007387 */ /* 0x0001e80000100800 */
[----:B0-----:R-:W4:Y:S04]  /*126b0*/  LDL.LU R16, [R1+0x9c] ;  /* 0x00009c0001107983 */ /* 0x001f280000300800 */
[----:B------:R-:W4:Y:S04]  /*126c0*/  LDL.LU R6, [R1+0x4] ;  /* 0x0000040001067983 */ /* 0x000f280000300800 */
[----:B------:R-:W4:Y:S01]  /*126d0*/  LDL.LU R7, [R1] ;  /* 0x0000000001077983 */ /* 0x000f220000300800 */
[----:B------:R-:W-:Y:S01]  /*126e0*/  ISETP.GT.AND P1, PT, R0, 0x1, P0 ;  /* 0x000000010000780c */ /* 0x000fe20000724270 */
[----:B------:R-:W-:-:S02]  /*126f0*/  USHF.L.U32 UR5, UR8, 0x4, URZ ;  /* 0x0000000408057899 */ /* 0x000fc4000800063f */
[----:B------:R-:W-:Y:S01]  /*12700*/  USHF.L.U64.HI UR4, UR8, 0x4, UR9 ;  /* 0x0000000408047899 */ /* 0x000fe20008010209 */
[----:B------:R-:W4:Y:S01]  /*12710*/  LDL.LU R10, [R1+0x18] ;  /* 0x00001800010a7983 */ /* 0x000f220000300800 */
[-C--:B--2---:R-:W-:Y:S01]  /*12720*/  FMUL R9, R9, R2.reuse ;  /* 0x0000000209097220 */ /* 0x084fe20000400000 */
[----:B---3--:R-:W-:-:S04]  /*12730*/  FMUL R8, R8, R2 ;  /* 0x0000000208087220 */ /* 0x008fc80000400000 */
[----:B------:R-:W-:Y:S02]  /*12740*/  F2FP.F16.F32.PACK_AB R9, RZ, R9 ;  /* 0x00000009ff09723e */ /* 0x000fe400000000ff */
[----:B------:R-:W-:Y:S01]  /*12750*/  F2FP.F16.F32.PACK_AB R8, RZ, R8 ;  /* 0x00000008ff08723e */ /* 0x000fe200000000ff */
[-C--:B----4-:R-:W-:Y:S01]  /*12760*/  FMUL R6, R6, R2.reuse ;  /* 0x0000000206067220 */ /* 0x090fe20000400000 */
[----:B------:R-:W-:-:S04]  /*12770*/  FMUL R7, R7, R2 ;  /* 0x0000000207077220 */ /* 0x000fc80000400000 */
[----:B------:R-:W-:Y:S02]  /*12780*/  F2FP.F16.F32.PACK_AB R6, RZ, R6 ;  /* 0x00000006ff06723e */ /* 0x000fe400000000ff */
[----:B------:R-:W-:-:S03]  /*12790*/  F2FP.F16.F32.PACK_AB R7, RZ, R7 ;  /* 0x00000007ff07723e */ /* 0x000fc600000000ff */
[----:B------:R0:W-:Y:S01]  /*127a0*/  @P1 STG.E.U16 desc[UR44][R4.64+0x2], R6 ;  /* 0x0000020604001986 */ /* 0x0001e2000c10152c */
[----:B------:R-:W-:-:S03]  /*127b0*/  ISETP.GT.AND P1, PT, R3, 0x8, PT ;  /* 0x000000080300780c */ /* 0x000fc60003f24270 */
[----:B------:R1:W-:Y:S01]  /*127c0*/  @P2 STG.E.U16 desc[UR44][R4.64], R7 ;  /* 0x0000000704002986 */ /* 0x0003e2000c10152c */
[----:B------:R-:W-:Y:S02]  /*127d0*/  ISETP.GT.AND P2, PT, R0, RZ, P1 ;  /* 0x000000ff0000720c */ /* 0x000fe40000f44270 */
[----:B0-----:R-:W-:-:S04]  /*127e0*/  IADD3 R6, P3, R4, UR5, RZ ;  /* 0x0000000504067c10 */ /* 0x001fc8000ff7e0ff */
[----:B-1----:R-:W-:-:S07]  /*127f0*/  IADD3.X R7, R5, UR4, RZ, P3, !PT ;  /* 0x0000000405077c10 */ /* 0x002fce0009ffe4ff */
[----:B------:R0:W-:Y:S01]  /*12800*/  @P2 STG.E.U16 desc[UR44][R6.64], R9 ;  /* 0x0000000906002986 */ /* 0x0001e2000c10152c */
[----:B------:R-:W-:-:S03]  /*12810*/  ISETP.GT.AND P2, PT, R0, 0x1, P1 ;  /* 0x000000010000780c */ /* 0x000fc60000f44270 */
[----:B0-----:R-:W2:Y:S10]  /*12820*/  LDL.LU R9, [R1+0x14] ;  /* 0x0000140001097983 */ /* 0x001eb40000300800 */
[----:B------:R0:W-:Y:S04]  /*12830*/  @P2 STG.E.U16 desc[UR44][R6.64+0x2], R8 ;  /* 0x0000020806002986 */ /* 0x0001e8000c10152c */
[----:B0-----:R-:W3:Y:S01]  /*12840*/  LDL.LU R8, [R1+0x10] ;  /* 0x0000100001087983 */ /* 0x001ee20000300800 */
[----:B------:R-:W-:Y:S01]  /*12850*/  ISETP.GT.AND P3, PT, R0, 0x8, P0 ;  /* 0x000000080000780c */ /* 0x000fe20000764270 */
[----:B------:R-:W-:Y:S01]  /*12860*/  FMUL R10, R10, R2 ;  /* 0x000000020a0a7220 */ /* 0x000fe20000400000 */
[----:B------:R-:W-:-:S02]  /*12870*/  ISETP.GT.AND P4, PT, R0, 0x9, P0 ;  /* 0x000000090000780c */ /* 0x000fc40000784270 */
[----:B------:R-:W-:Y:S01]  /*12880*/  ISETP.GT.AND P2, PT, R0, 0x8, P1 ;  /* 0x000000080000780c */ /* 0x000fe20000f44270 */
[----:B--2---:R-:W-:-:S05]  /*12890*/  FMUL R9, R9, R2 ;  /* 0x0000000209097220 */ /* 0x004fca0000400000 */
[----:B------:R-:W-:Y:S01]  /*128a0*/  F2FP.F16.F32.PACK_AB R9, RZ, R9 ;  /* 0x00000009ff09723e */ /* 0x000fe200000000ff */
[----:B---3--:R-:W-:-:S05]  /*128b0*/  FMUL R8, R8, R2 ;  /* 0x0000000208087220 */ /* 0x008fca0000400000 */
[----:B------:R-:W-:-:S04]  /*128c0*/  F2FP.F16.F32.PACK_AB R8, RZ, R8 ;  /* 0x00000008ff08723e */ /* 0x000fc800000000ff */
[----:B------:R-:W-:Y:S02]  /*128d0*/  PRMT R11, R8, 0x7610, R11 ;  /* 0x00007610080b7816 */ /* 0x000fe4000000000b */
[----:B------:R-:W-:Y:S01]  /*128e0*/  F2FP.F16.F32.PACK_AB R8, RZ, R10 ;  /* 0x0000000aff08723e */ /* 0x000fe200000000ff */
[----:B------:R0:W-:Y:S04]  /*128f0*/  @P4 STG.E.U16 desc[UR44][R4.64+0x12], R9 ;  /* 0x0000120904004986 */ /* 0x0001e8000c10152c */
[----:B------:R-:W2:Y:S04]  /*12900*/  LDL.LU R10, [R1+0x28] ;  /* 0x00002800010a7983 */ /* 0x000ea80000300800 */
[----:B------:R-:W-:Y:S04]  /*12910*/  @P3 STG.E.U16 desc[UR44][R4.64+0x10], R11 ;  /* 0x0000100b04003986 */ /* 0x000fe8000c10152c */
[----:B0-----:R-:W3:Y:S04]  /*12920*/  LDL.LU R9, [R1+0x24] ;  /* 0x0000240001097983 */ /* 0x001ee80000300800 */
[----:B------:R0:W-:Y:S04]  /*12930*/  @P2 STG.E.U16 desc[UR44][R6.64+0x10], R8 ;  /* 0x0000100806002986 */ /* 0x0001e8000c10152c */
[----:B0-----:R-:W4:Y:S01]  /*12940*/  LDL.LU R8, [R1+0x1c] ;  /* 0x00001c0001087983 */ /* 0x001f220000300800 */
[----:B------:R-:W-:Y:S01]  /*12950*/  ISETP.GT.AND P2, PT, R0, 0x9, P1 ;  /* 0x000000090000780c */ /* 0x000fe20000f44270 */
[----:B----4-:R-:W-:-:S05]  /*12960*/  FMUL R8, R8, R2 ;  /* 0x0000000208087220 */ /* 0x010fca0000400000 */
[----:B------:R-:W-:-:S07]  /*12970*/  F2FP.F16.F32.PACK_AB R8, RZ, R8 ;  /* 0x00000008ff08723e */ /* 0x000fce00000000ff */
[----:B------:R0:W-:Y:S04]  /*12980*/  @P2 STG.E.U16 desc[UR44][R6.64+0x12], R8 ;  /* 0x0000120806002986 */ /* 0x0001e8000c10152c */
[----:B0-----:R-:W4:Y:S01]  /*12990*/  LDL.LU R8, [R1+0x20] ;  /* 0x0000200001087983 */ /* 0x001f220000300800 */
[C---:B------:R-:W-:Y:S01]  /*129a0*/  ISETP.GT.AND P3, PT, R0.reuse, 0x10, P0 ;  /* 0x000000100000780c */ /* 0x040fe20000764270 */
[-C--:B---3--:R-:W-:Y:S01]  /*129b0*/  FMUL R9, R9, R2.reuse ;  /* 0x0000000209097220 */ /* 0x088fe20000400000 */
[----:B------:R-:W-:Y:S01]  /*129c0*/  ISETP.GT.AND P4, PT, R0, 0x11, P0 ;  /* 0x000000110000780c */ /* 0x000fe20000784270 */
[----:B--2---:R-:W-:Y:S01]  /*129d0*/  FMUL R10, R10, R2 ;  /* 0x000000020a0a7220 */ /* 0x004fe20000400000 */
[----:B------:R-:W-:Y:S02]  /*129e0*/  ISETP.GT.AND P2, PT, R0, 0x10, P1 ;  /* 0x000000100000780c */ /* 0x000fe40000f44270 */
[----:B------:R-:W-:-:S09]  /*129f0*/  F2FP.F16.F32.PACK_AB R9, RZ, R9 ;  /* 0x00000009ff09723e */ /* 0x000fd200000000ff */
[----:B------:R0:W-:Y:S01]  /*12a00*/  @P4 STG.E.U16 desc[UR44][R4.64+0x22], R9 ;  /* 0x0000220904004986 */ /* 0x0001e2000c10152c */
[----:B----4-:R-:W-:-:S05]  /*12a10*/  FMUL R8, R8, R2 ;  /* 0x0000000208087220 */ /* 0x010fca0000400000 */
[----:B------:R-:W-:-:S04]  /*12a20*/  F2FP.F16.F32.PACK_AB R8, RZ, R8 ;  /* 0x00000008ff08723e */ /* 0x000fc800000000ff */
[----:B------:R-:W-:Y:S02]  /*12a30*/  PRMT R11, R8, 0x7610, R11 ;  /* 0x00007610080b7816 */ /* 0x000fe4000000000b */
[----:B------:R-:W-:Y:S02]  /*12a40*/  F2FP.F16.F32.PACK_AB R8, RZ, R10 ;  /* 0x0000000aff08723e */ /* 0x000fe400000000ff */
        /* <DEDUP_REMOVED lines=37> */
[----:B------:R-:W-:Y:S01]  /*12ca0*/  @P4 STG.E.U16 desc[UR44][R4.64+0x42], R9 ;  /* 0x0000420904004986 */ /* 0x000fe2000c10152c */
[----:B----4-:R-:W-:-:S05]  /*12cb0*/  FMUL R8, R8, R2 ;  /* 0x0000000208087220 */ /* 0x010fca0000400000 */
[----:B------:R-:W-:-:S04]  /*12cc0*/  F2FP.F16.F32.PACK_AB R8, RZ, R8 ;  /* 0x00000008ff08723e */ /* 0x000fc800000000ff */
[----:B------:R-:W-:Y:S02]  /*12cd0*/  PRMT R11, R8, 0x7610, R11 ;  /* 0x00007610080b7816 */ /* 0x000fe4000000000b */
[----:B------:R-:W-:Y:S02]  /*12ce0*/  F2FP.F16.F32.PACK_AB R8, RZ, R10 ;  /* 0x0000000aff08723e */ /* 0x000fe400000000ff */
[----:B------:R-:W2:Y:S04]  /*12cf0*/  LDL.LU R10, [R1+0x50] ;  /* 0x00005000010a7983 */ /* 0x000ea80000300800 */
[----:B------:R0:W-:Y:S04]  /*12d00*/  @P3 STG.E.U16 desc[UR44][R4.64+0x40], R11 ;  /* 0x0000400b04003986 */ /* 0x0001e8000c10152c */
[----:B------:R1:W-:Y:S04]  /*12d10*/  @P2 STG.E.U16 desc[UR44][R6.64+0x40], R8 ;  /* 0x0000400806002986 */ /* 0x0003e8000c10152c */
[----:B0-----:R-:W3:Y:S04]  /*12d20*/  LDL.LU R11, [R1+0xd0] ;  /* 0x0000d000010b7983 */ /* 0x001ee80000300800 */
[----:B------:R-:W4:Y:S04]  /*12d30*/  LDL.LU R9, [R1+0x54] ;  /* 0x0000540001097983 */ /* 0x000f280000300800 */
[----:B-1----:R-:W2:Y:S01]  /*12d40*/  LDL.LU R8, [R1+0x4c] ;  /* 0x00004c0001087983 */ /* 0x002ea20000300800 */
[----:B------:R-:W-:Y:S01]  /*12d50*/  ISETP.GT.AND P2, PT, R0, 0x21, P1 ;  /* 0x000000210000780c */ /* 0x000fe20000f44270 */
[----:B--2---:R-:W-:-:S05]  /*12d60*/  FMUL R8, R8, R2 ;  /* 0x0000000208087220 */ /* 0x004fca0000400000 */
[----:B------:R-:W-:-:S07]  /*12d70*/  F2FP.F16.F32.PACK_AB R8, RZ, R8 ;  /* 0x00000008ff08723e */ /* 0x000fce00000000ff */
[----:B------:R0:W-:Y:S04]  /*12d80*/  @P2 STG.E.U16 desc[UR44][R6.64+0x42], R8 ;  /* 0x0000420806002986 */ /* 0x0001e8000c10152c */
[----:B0-----:R-:W2:Y:S01]  /*12d90*/  LDL.LU R8, [R1+0x58] ;  /* 0x0000580001087983 */ /* 0x001ea20000300800 */
[----:B------:R-:W-:Y:S01]  /*12da0*/  ISETP.GT.AND P3, PT, R0, 0x28, P0 ;  /* 0x000000280000780c */ /* 0x000fe20000764270 */
[-C--:B------:R-:W-:Y:S01]  /*12db0*/  FMUL R10, R10, R2.reuse ;  /* 0x000000020a0a7220 */ /* 0x080fe20000400000 */
[C---:B------:R-:W-:Y:S01]  /*12dc0*/  ISETP.GT.AND P4, PT, R0.reuse, 0x29, P0 ;  /* 0x000000290000780c */ /* 0x040fe20000784270 */
[----:B----4-:R-:W-:Y:S01]  /*12dd0*/  FMUL R9, R9, R2 ;  /* 0x0000000209097220 */ /* 0x010fe20000400000 */
[----:B------:R-:W-:Y:S02]  /*12de0*/  ISETP.GT.AND P2, PT, R0, 0x28, P1 ;  /* 0x000000280000780c */ /* 0x000fe40000f44270 */
[----:B------:R-:W-:-:S02]  /*12df0*/  F2FP.F16.F32.PACK_AB R10, RZ, R10 ;  /* 0x0000000aff0a723e */ /* 0x000fc400000000ff */
[----:B------:R-:W-:-:S05]  /*12e00*/  F2FP.F16.F32.PACK_AB R9, RZ, R9 ;  /* 0x00000009ff09723e */ /* 0x000fca00000000ff */
[----:B------:R0:W-:Y:S04]  /*12e10*/  @P3 STG.E.U16 desc[UR44][R4.64+0x50], R10 ;  /* 0x0000500a04003986 */ /* 0x0001e8000c10152c */
[----:B------:R1:W-:Y:S04]  /*12e20*/  @P4 STG.E.U16 desc[UR44][R4.64+0x52], R9 ;  /* 0x0000520904004986 */ /* 0x0003e8000c10152c */
[----:B0-----:R-:W4:Y:S04]  /*12e30*/  LDL.LU R10, [R1+0xcc] ;  /* 0x0000cc00010a7983 */ /* 0x001f280000300800 */
[----:B-1----:R-:W3:Y:S01]  /*12e40*/  LDL.LU R9, [R1+0xc8] ;  /* 0x0000c80001097983 */ /* 0x002ee20000300800 */
[----:B------:R-:W-:-:S02]  /*12e50*/  ISETP.GT.AND P4, PT, R0, 0x30, P0 ;  /* 0x000000300000780c */ /* 0x000fc40000784270 */
[----:B------:R-:W-:Y:S01]  /*12e60*/  ISETP.GT.AND P5, PT, R0, 0x31, P0 ;  /* 0x000000310000780c */ /* 0x000fe200007a4270 */
[-C--:B------:R-:W-:Y:S01]  /*12e70*/  FMUL R234, R234, R2.reuse ;  /* 0x00000002eaea7220 */ /* 0x080fe20000400000 */
[----:B------:R-:W-:Y:S01]  /*12e80*/  ISETP.GT.AND P3, PT, R0, 0x30, P1 ;  /* 0x000000300000780c */ /* 0x000fe20000f64270 */
[-C--:B------:R-:W-:Y:S01]  /*12e90*/  FMUL R233, R233, R2.reuse ;  /* 0x00000002e9e97220 */ /* 0x080fe20000400000 */
[-C--:B------:R-:W-:Y:S01]  /*12ea0*/  FMUL R227, R227, R2.reuse ;  /* 0x00000002e3e37220 */ /* 0x080fe20000400000 */
[----:B------:R-:W-:Y:S01]  /*12eb0*/  FMUL R220, R220, R2 ;  /* 0x00000002dcdc7220 */ /* 0x000fe20000400000 */
[----:B------:R-:W-:Y:S02]  /*12ec0*/  F2FP.F16.F32.PACK_AB R234, RZ, R234 ;  /* 0x000000eaffea723e */ /* 0x000fe400000000ff */
[----:B------:R-:W-:Y:S02]  /*12ed0*/  F2FP.F16.F32.PACK_AB R233, RZ, R233 ;  /* 0x000000e9ffe9723e */ /* 0x000fe400000000ff */
[----:B------:R-:W-:-:S02]  /*12ee0*/  F2FP.F16.F32.PACK_AB R227, RZ, R227 ;  /* 0x000000e3ffe3723e */ /* 0x000fc400000000ff */
[----:B------:R-:W-:Y:S01]  /*12ef0*/  F2FP.F16.F32.PACK_AB R220, RZ, R220 ;  /* 0x000000dcffdc723e */ /* 0x000fe200000000ff */
[-C--:B------:R-:W-:Y:S01]  /*12f00*/  FMUL R85, R85, R2.reuse ;  /* 0x0000000255557220 */ /* 0x080fe20000400000 */
[----:B--2---:R-:W-:-:S05]  /*12f10*/  FMUL R8, R8, R2 ;  /* 0x0000000208087220 */ /* 0x004fca0000400000 */
[----:B------:R-:W-:-:S05]  /*12f20*/  F2FP.F16.F32.PACK_AB R8, RZ, R8 ;  /* 0x00000008ff08723e */ /* 0x000fca00000000ff */
[----:B------:R0:W-:Y:S04]  /*12f30*/  @P2 STG.E.U16 desc[UR44][R6.64+0x50], R8 ;  /* 0x0000500806002986 */ /* 0x0001e8000c10152c */
[----:B0-----:R-:W2:Y:S01]  /*12f40*/  LDL.LU R8, [R1+0xb8] ;  /* 0x0000b80001087983 */ /* 0x001ea20000300800 */
[----:B------:R-:W-:Y:S01]  /*12f50*/  ISETP.GT.AND P2, PT, R0, 0x29, P1 ;  /* 0x000000290000780c */ /* 0x000fe20000f44270 */
[-C--:B------:R-:W-:Y:S01]  /*12f60*/  FMUL R235, R235, R2.reuse ;  /* 0x00000002ebeb7220 */ /* 0x080fe20000400000 */
[-C--:B------:R-:W-:Y:S01]  /*12f70*/  FMUL R226, R226, R2.reuse ;  /* 0x00000002e2e27220 */ /* 0x080fe20000400000 */
[----:B------:R-:W-:-:S10]  /*12f80*/  FMUL R219, R219, R2 ;  /* 0x00000002dbdb7220 */ /* 0x000fd40000400000 */
[----:B------:R-:W-:Y:S01]  /*12f90*/  @P2 STG.E.U16 desc[UR44][R6.64+0x52], R234 ;  /* 0x000052ea06002986 */ /* 0x000fe2000c10152c */
[----:B------:R-:W-:-:S03]  /*12fa0*/  ISETP.GT.AND P2, PT, R0, 0x31, P1 ;  /* 0x000000310000780c */ /* 0x000fc60000f44270 */
[----:B------:R-:W-:Y:S01]  /*12fb0*/  @P4 STG.E.U16 desc[UR44][R4.64+0x60], R233 ;  /* 0x000060e904004986 */ /* 0x000fe2000c10152c */
[----:B------:R-:W-:-:S03]  /*12fc0*/  ISETP.GT.AND P4, PT, R0, 0x38, P0 ;  /* 0x000000380000780c */ /* 0x000fc60000784270 */
[----:B------:R-:W-:Y:S01]  /*12fd0*/  @P5 STG.E.U16 desc[UR44][R4.64+0x62], R227 ;  /* 0x000062e304005986 */ /* 0x000fe2000c10152c */
[----:B------:R-:W-:-:S03]  /*12fe0*/  ISETP.GT.AND P5, PT, R0, 0x39, P0 ;  /* 0x000000390000780c */ /* 0x000fc600007a4270 */
[----:B------:R0:W-:Y:S01]  /*12ff0*/  @P3 STG.E.U16 desc[UR44][R6.64+0x60], R220 ;  /* 0x000060dc06003986 */ /* 0x0001e2000c10152c */
[----:B------:R-:W-:Y:S02]  /*13000*/  ISETP.GT.AND P3, PT, R0, 0x38, P1 ;  /* 0x000000380000780c */ /* 0x000fe40000f64270 */
[----:B------:R-:W-:Y:S02]  /*13010*/  F2FP.F16.F32.PACK_AB R235, RZ, R235 ;  /* 0x000000ebffeb723e */ /* 0x000fe400000000ff */
[----:B------:R-:W-:Y:S02]  /*13020*/  F2FP.F16.F32.PACK_AB R226, RZ, R226 ;  /* 0x000000e2ffe2723e */ /* 0x000fe400000000ff */
[----:B------:R-:W-:Y:S02]  /*13030*/  F2FP.F16.F32.PACK_AB R219, RZ, R219 ;  /* 0x000000dbffdb723e */ /* 0x000fe400000000ff */
[----:B0-----:R-:W-:Y:S01]  /*13040*/  F2FP.F16.F32.PACK_AB R220, RZ, R85 ;  /* 0x00000055ffdc723e */ /* 0x001fe200000000ff */
[----:B------:R-:W-:-:S04]  /*13050*/  FMUL R86, R86, R2 ;  /* 0x0000000256567220 */ /* 0x000fc80000400000 */
[----:B------:R-:W-:Y:S01]  /*13060*/  @P2 STG.E.U16 desc[UR44][R6.64+0x62], R220 ;  /* 0x000062dc06002986 */ /* 0x000fe2000c10152c */
[----:B------:R-:W-:-:S03]  /*13070*/  ISETP.GT.AND P2, PT, R0, 0x39, P1 ;  /* 0x000000390000780c */ /* 0x000fc60000f44270 */
[----:B------:R-:W-:Y:S01]  /*13080*/  @P4 STG.E.U16 desc[UR44][R4.64+0x70], R235 ;  /* 0x000070eb04004986 */ /* 0x000fe2000c10152c */
[----:B------:R-:W-:-:S03]  /*13090*/  ISETP.GT.AND P4, PT, R0, 0x40, P0 ;  /* 0x000000400000780c */ /* 0x000fc60000784270 */
[----:B------:R-:W-:Y:S01]  /*130a0*/  @P5 STG.E.U16 desc[UR44][R4.64+0x72], R226 ;  /* 0x000072e204005986 */ /* 0x000fe2000c10152c */
[----:B------:R-:W-:-:S03]  /*130b0*/  ISETP.GT.AND P5, PT, R0, 0x41, P0 ;  /* 0x000000410000780c */ /* 0x000fc600007a4270 */
[----:B------:R0:W-:Y:S01]  /*130c0*/  @P3 STG.E.U16 desc[UR44][R6.64+0x70], R219 ;  /* 0x000070db06003986 */ /* 0x0001e2000c10152c */
[----:B------:R-:W-:Y:S01]  /*130d0*/  ISETP.GT.AND P3, PT, R0, 0x40, P1 ;  /* 0x000000400000780c */ /* 0x000fe20000f64270 */
[-C--:B------:R-:W-:Y:S01]  /*130e0*/  FMUL R232, R232, R2.reuse ;  /* 0x00000002e8e87220 */ /* 0x080fe20000400000 */
[-C--:B------:R-:W-:Y:S01]  /*130f0*/  FMUL R225, R225, R2.reuse ;  /* 0x00000002e1e17220 */ /* 0x080fe20000400000 */
[----:B------:R-:W-:-:S03]  /*13100*/  FMUL R218, R218, R2 ;  /* 0x00000002dada7220 */ /* 0x000fc60000400000 */
[----:B------:R-:W-:Y:S02]  /*13110*/  F2FP.F16.F32.PACK_AB R232, RZ, R232 ;  /* 0x000000e8ffe8723e */ /* 0x000fe400000000ff */
[----:B------:R-:W-:Y:S02]  /*13120*/  F2FP.F16.F32.PACK_AB R225, RZ, R225 ;  /* 0x000000e1ffe1723e */ /* 0x000fe400000000ff */
[----:B0-----:R-:W-:Y:S02]  /*13130*/  F2FP.F16.F32.PACK_AB R219, RZ, R86 ;  /* 0x00000056ffdb723e */ /* 0x001fe400000000ff */
[----:B------:R-:W-:Y:S01]  /*13140*/  F2FP.F16.F32.PACK_AB R218, RZ, R218 ;  /* 0x000000daffda723e */ /* 0x000fe200000000ff */
[-C--:B------:R-:W-:Y:S02]  /*13150*/  FMUL R87, R87, R2.reuse ;  /* 0x0000000257577220 */ /* 0x080fe40000400000 */
[----:B------:R0:W-:Y:S01]  /*13160*/  @P2 STG.E.U16 desc[UR44][R6.64+0x72], R219 ;  /* 0x000072db06002986 */ /* 0x0001e2000c10152c */
[----:B------:R-:W-:Y:S01]  /*13170*/  ISETP.GT.AND P2, PT, R0, 0x41, P1 ;  /* 0x000000410000780c */ /* 0x000fe20000f44270 */
[----:B------:R-:W-:-:S02]  /*13180*/  FMUL R217, R217, R2 ;  /* 0x00000002d9d97220 */ /* 0x000fc40000400000 */
[----:B------:R-:W-:Y:S01]  /*13190*/  @P4 STG.E.U16 desc[UR44][R4.64+0x80], R232 ;  /* 0x000080e804004986 */ /* 0x000fe2000c10152c */
[----:B------:R-:W-:-:S03]  /*131a0*/  ISETP.GT.AND P4, PT, R0, 0x48, P0 ;  /* 0x000000480000780c */ /* 0x000fc60000784270 */
[----:B------:R-:W-:Y:S01]  /*131b0*/  @P5 STG.E.U16 desc[UR44][R4.64+0x82], R225 ;  /* 0x000082e104005986 */ /* 0x000fe2000c10152c */
[----:B------:R-:W-:-:S03]  /*131c0*/  ISETP.GT.AND P5, PT, R0, 0x49, P0 ;  /* 0x000000490000780c */ /* 0x000fc600007a4270 */
[----:B------:R1:W-:Y:S01]  /*131d0*/  @P3 STG.E.U16 desc[UR44][R6.64+0x80], R218 ;  /* 0x000080da06003986 */ /* 0x0003e2000c10152c */
[----:B------:R-:W-:Y:S01]  /*131e0*/  ISETP.GT.AND P3, PT, R0, 0x48, P1 ;  /* 0x000000480000780c */ /* 0x000fe20000f64270 */
[-C--:B------:R-:W-:Y:S01]  /*131f0*/  FMUL R231, R231, R2.reuse ;  /* 0x00000002e7e77220 */ /* 0x080fe20000400000 */
[----:B------:R-:W-:Y:S01]  /*13200*/  FMUL R224, R224, R2 ;  /* 0x00000002e0e07220 */ /* 0x000fe20000400000 */
[----:B------:R-:W-:Y:S02]  /*13210*/  F2FP.F16.F32.PACK_AB R220, RZ, R87 ;  /* 0x00000057ffdc723e */ /* 0x000fe400000000ff */
[----:B------:R-:W-:Y:S02]  /*13220*/  F2FP.F16.F32.PACK_AB R217, RZ, R217 ;  /* 0x000000d9ffd9723e */ /* 0x000fe400000000ff */
[----:B0-----:R-:W-:Y:S02]  /*13230*/  PRMT R219, R220, 0x7610, R219 ;  /* 0x00007610dcdb7816 */ /* 0x001fe400000000db */
[----:B------:R-:W-:-:S02]  /*13240*/  F2FP.F16.F32.PACK_AB R231, RZ, R231 ;  /* 0x000000e7ffe7723e */ /* 0x000fc400000000ff */
[----:B------:R-:W-:Y:S02]  /*13250*/  F2FP.F16.F32.PACK_AB R224, RZ, R224 ;  /* 0x000000e0ffe0723e */ /* 0x000fe400000000ff */
[----:B-1----:R-:W-:Y:S01]  /*13260*/  PRMT R218, R217, 0x7610, R218 ;  /* 0x00007610d9da7816 */ /* 0x002fe200000000da */
[----:B------:R-:W-:Y:S01]  /*13270*/  @P2 STG.E.U16 desc[UR44][R6.64+0x82], R219 ;  /* 0x000082db06002986 */ /* 0x000fe2000c10152c */
[----:B------:R-:W-:-:S03]  /*13280*/  ISETP.GT.AND P2, PT, R0, 0x49, P1 ;  /* 0x000000490000780c */ /* 0x000fc60000f44270 */
[----:B------:R-:W-:Y:S01]  /*13290*/  @P4 STG.E.U16 desc[UR44][R4.64+0x90], R231 ;  /* 0x000090e704004986 */ /* 0x000fe2000c10152c */
[----:B------:R-:W-:-:S03]  /*132a0*/  ISETP.GT.AND P4, PT, R0, 0x50, P0 ;  /* 0x000000500000780c */ /* 0x000fc60000784270 */
[----:B------:R-:W-:Y:S01]  /*132b0*/  @P5 STG.E.U16 desc[UR44][R4.64+0x92], R224 ;  /* 0x000092e004005986 */ /* 0x000fe2000c10152c */
[----:B------:R-:W-:Y:S01]  /*132c0*/  ISETP.GT.AND P5, PT, R0, 0x51, P0 ;  /* 0x000000510000780c */ /* 0x000fe200007a4270 */
[-C--:B------:R-:W-:Y:S02]  /*132d0*/  FMUL R16, R16, R2.reuse ;  /* 0x0000000210107220 */ /* 0x080fe40000400000 */
[----:B------:R-:W-:Y:S01]  /*132e0*/  @P3 STG.E.U16 desc[UR44][R6.64+0x90], R218 ;  /* 0x000090da06003986 */ /* 0x000fe2000c10152c */
[----:B------:R-:W-:Y:S01]  /*132f0*/  ISETP.GT.AND P3, PT, R0, 0x50, P1 ;  /* 0x000000500000780c */ /* 0x000fe20000f64270 */
[-C--:B------:R-:W-:Y:S01]  /*13300*/  FMUL R230, R230, R2.reuse ;  /* 0x00000002e6e67220 */ /* 0x080fe20000400000 */
[-C--:B------:R-:W-:Y:S01]  /*13310*/  FMUL R223, R223, R2.reuse ;  /* 0x00000002dfdf7220 */ /* 0x080fe20000400000 */
[----:B------:R-:W-:Y:S01]  /*13320*/  FMUL R216, R216, R2 ;  /* 0x00000002d8d87220 */ /* 0x000fe20000400000 */
[----:B------:R-:W-:Y:S02]  /*13330*/  F2FP.F16.F32.PACK_AB R217, RZ, R16 ;  /* 0x00000010ffd9723e */ /* 0x000fe400000000ff */
[----:B------:R-:W-:-:S02]  /*13340*/  F2FP.F16.F32.PACK_AB R230, RZ, R230 ;  /* 0x000000e6ffe6723e */ /* 0x000fc400000000ff */
[----:B------:R-:W-:Y:S02]  /*13350*/  F2FP.F16.F32.PACK_AB R223, RZ, R223 ;  /* 0x000000dfffdf723e */ /* 0x000fe400000000ff */
[----:B------:R-:W-:Y:S01]  /*13360*/  F2FP.F16.F32.PACK_AB R216, RZ, R216 ;  /* 0x000000d8ffd8723e */ /* 0x000fe200000000ff */
[----:B------:R-:W-:Y:S01]  /*13370*/  @P2 STG.E.U16 desc[UR44][R6.64+0x92], R217 ;  /* 0x000092d906002986 */ /* 0x000fe2000c10152c */
[----:B------:R-:W-:-:S03]  /*13380*/  ISETP.GT.AND P2, PT, R0, 0x51, P1 ;  /* 0x000000510000780c */ /* 0x000fc60000f44270 */
[----:B------:R-:W-:Y:S01]  /*13390*/  @P4 STG.E.U16 desc[UR44][R4.64+0xa0], R230 ;  /* 0x0000a0e604004986 */ /* 0x000fe2000c10152c */
[----:B------:R-:W-:-:S03]  /*133a0*/  ISETP.GT.AND P4, PT, R0, 0x58, P0 ;  /* 0x000000580000780c */ /* 0x000fc60000784270 */
[----:B------:R-:W-:Y:S01]  /*133b0*/  @P5 STG.E.U16 desc[UR44][R4.64+0xa2], R223 ;  /* 0x0000a2df04005986 */ /* 0x000fe2000c10152c */
[C---:B------:R-:W-:Y:S01]  /*133c0*/  ISETP.GT.AND P5, PT, R0.reuse, 0x59, P0 ;  /* 0x000000590000780c */ /* 0x040fe200007a4270 */
[-C--:B------:R-:W-:Y:S02]  /*133d0*/  FMUL R237, R83, R2.reuse ;  /* 0x0000000253ed7220 */ /* 0x080fe40000400000 */
[----:B------:R-:W-:Y:S01]  /*133e0*/  @P3 STG.E.U16 desc[UR44][R6.64+0xa0], R216 ;  /* 0x0000a0d806003986 */ /* 0x000fe2000c10152c */
[----:B------:R-:W-:Y:S01]  /*133f0*/  ISETP.GT.AND P3, PT, R0, 0x58, P1 ;  /* 0x000000580000780c */ /* 0x000fe20000f64270 */
[-C--:B------:R-:W-:Y:S01]  /*13400*/  FMUL R229, R229, R2.reuse ;  /* 0x00000002e5e57220 */ /* 0x080fe20000400000 */
[-C--:B------:R-:W-:Y:S01]  /*13410*/  FMUL R222, R222, R2.reuse ;  /* 0x00000002dede7220 */ /* 0x080fe20000400000 */
[----:B------:R-:W-:Y:S01]  /*13420*/  F2FP.F16.F32.PACK_AB R237, RZ, R237 ;  /* 0x000000edffed723e */ /* 0x000fe200000000ff */
[-C--:B------:R-:W-:Y:S01]  /*13430*/  FMUL R236, R84, R2.reuse ;  /* 0x0000000254ec7220 */ /* 0x080fe20000400000 */
[-C--:B------:R-:W-:Y:S01]  /*13440*/  FMUL R228, R228, R2.reuse ;  /* 0x00000002e4e47220 */ /* 0x080fe20000400000 */
[----:B------:R-:W-:Y:S01]  /*13450*/  F2FP.F16.F32.PACK_AB R229, RZ, R229 ;  /* 0x000000e5ffe5723e */ /* 0x000fe200000000ff */
[----:B------:R-:W-:Y:S01]  /*13460*/  FMUL R221, R221, R2 ;  /* 0x00000002dddd7220 */ /* 0x000fe20000400000 */
[----:B------:R-:W-:Y:S01]  /*13470*/  F2FP.F16.F32.PACK_AB R222, RZ, R222 ;  /* 0x000000deffde723e */ /* 0x000fe200000000ff */
[----:B------:R-:W-:Y:S01]  /*13480*/  @P2 STG.E.U16 desc[UR44][R6.64+0xa2], R237 ;  /* 0x0000a2ed06002986 */ /* 0x000fe2000c10152c */
[----:B------:R-:W-:-:S03]  /*13490*/  ISETP.GT.AND P2, PT, R0, 0x59, P1 ;  /* 0x000000590000780c */ /* 0x000fc60000f44270 */
[----:B------:R-:W-:Y:S01]  /*134a0*/  @P4 STG.E.U16 desc[UR44][R4.64+0xb0], R229 ;  /* 0x0000b0e504004986 */ /* 0x000fe2000c10152c */
[----:B------:R-:W-:-:S03]  /*134b0*/  ISETP.GT.AND P4, PT, R0, 0x60, P0 ;  /* 0x000000600000780c */ /* 0x000fc60000784270 */
[----:B------:R-:W-:Y:S01]  /*134c0*/  @P5 STG.E.U16 desc[UR44][R4.64+0xb2], R222 ;  /* 0x0000b2de04005986 */ /* 0x000fe2000c10152c */
[----:B------:R-:W-:Y:S01]  /*134d0*/  ISETP.GT.AND P5, PT, R0, 0x61, P0 ;  /* 0x000000610000780c */ /* 0x000fe200007a4270 */
[----:B---3--:R-:W-:Y:S01]  /*134e0*/  FMUL R9, R9, R2 ;  /* 0x0000000209097220 */ /* 0x008fe20000400000 */
[----:B------:R-:W-:Y:S01]  /*134f0*/  F2FP.F16.F32.PACK_AB R236, RZ, R236 ;  /* 0x000000ecffec723e */ /* 0x000fe200000000ff */
[----:B----4-:R-:W-:Y:S01]  /*13500*/  FMUL R10, R10, R2 ;  /* 0x000000020a0a7220 */ /* 0x010fe20000400000 */
[----:B------:R-:W-:Y:S01]  /*13510*/  F2FP.F16.F32.PACK_AB R228, RZ, R228 ;  /* 0x000000e4ffe4723e */ /* 0x000fe200000000ff */
[-C--:B------:R-:W-:Y:S01]  /*13520*/  FMUL R11, R11, R2.reuse ;  /* 0x000000020b0b7220 */ /* 0x080fe20000400000 */
[----:B------:R-:W-:Y:S01]  /*13530*/  F2FP.F16.F32.PACK_AB R221, RZ, R221 ;  /* 0x000000ddffdd723e */ /* 0x000fe200000000ff */
[-C--:B------:R-:W-:Y:S01]  /*13540*/  FMUL R12, R12, R2.reuse ;  /* 0x000000020c0c7220 */ /* 0x080fe20000400000 */
[----:B------:R-:W-:Y:S01]  /*13550*/  F2FP.F16.F32.PACK_AB R9, RZ, R9 ;  /* 0x00000009ff09723e */ /* 0x000fe200000000ff */
[----:B------:R-:W-:Y:S01]  /*13560*/  FMUL R13, R13, R2 ;  /* 0x000000020d0d7220 */ /* 0x000fe20000400000 */
        /* <DEDUP_REMOVED lines=19> */
[----:B------:R-:W-:Y:S01]  /*136a0*/  USHF.L.U32 UR12, UR8, 0x8, URZ ;  /* 0x00000008080c7899 */ /* 0x000fe2000800063f */
[----:B------:R-:W-:Y:S01]  /*136b0*/  F2FP.F16.F32.PACK_AB R20, RZ, R20 ;  /* 0x00000014ff14723e */ /* 0x000fe200000000ff */
[----:B------:R-:W-:Y:S01]  /*136c0*/  USHF.L.U64.HI UR11, UR8, 0x8, UR9 ;  /* 0x00000008080b7899 */ /* 0x000fe20008010209 */
[----:B------:R-:W-:Y:S01]  /*136d0*/  F2FP.F16.F32.PACK_AB R22, RZ, R22 ;  /* 0x00000016ff16723e */ /* 0x000fe200000000ff */
[-C--:B------:R-:W-:Y:S01]  /*136e0*/  FMUL R152, R152, R2.reuse ;  /* 0x0000000298987220 */ /* 0x080fe20000400000 */
[----:B------:R-:W-:Y:S01]  /*136f0*/  F2FP.F16.F32.PACK_AB R23, RZ, R23 ;  /* 0x00000017ff17723e */ /* 0x000fe200000000ff */
[-C--:B------:R-:W-:Y:S01]  /*13700*/  FMUL R153, R153, R2.reuse ;  /* 0x0000000299997220 */ /* 0x080fe20000400000 */
[-C--:B------:R-:W-:Y:S01]  /*13710*/  FMUL R154, R154, R2.reuse ;  /* 0x000000029a9a7220 */ /* 0x080fe20000400000 */
        /* <DEDUP_REMOVED lines=9> */
[-C--:B--2---:R-:W-:Y:S01]  /*137b0*/  FMUL R8, R8, R2.reuse ;  /* 0x0000000208087220 */ /* 0x084fe20000400000 */
[-C--:B------:R-:W-:Y:S01]  /*137c0*/  FMUL R163, R163, R2.reuse ;  /* 0x00000002a3a37220 */ /* 0x080fe20000400000 */
[-C--:B------:R-:W-:Y:S01]  /*137d0*/  FMUL R164, R164, R2.reuse ;  /* 0x00000002a4a47220 */ /* 0x080fe20000400000 */
[-C--:B------:R-:W-:Y:S01]  /*137e0*/  FMUL R165, R165, R2.reuse ;  /* 0x00000002a5a57220 */ /* 0x080fe20000400000 */
[----:B------:R-:W-:Y:S01]  /*137f0*/  FMUL R166, R166, R2 ;  /* 0x00000002a6a67220 */ /* 0x000fe20000400000 */
[----:B------:R-:W-:Y:S01]  /*13800*/  F2FP.F16.F32.PACK_AB R8, RZ, R8 ;  /* 0x00000008ff08723e */ /* 0x000fe200000000ff */
[-C--:B------:R-:W-:Y:S01]  /*13810*/  FMUL R167, R167, R2.reuse ;  /* 0x00000002a7a77220 */ /* 0x080fe20000400000 */
[-C--:B------:R-:W-:Y:S01]  /*13820*/  FMUL R168, R168, R2.reuse ;  /* 0x00000002a8a87220 */ /* 0x080fe20000400000 */
[-C--:B------:R-:W-:Y:S01]  /*13830*/  FMUL R169, R169, R2.reuse ;  /* 0x00000002a9a97220 */ /* 0x080fe20000400000 */
[----:B------:R-:W-:Y:S01]  /*13840*/  FMUL R170, R170, R2 ;  /* 0x00000002aaaa7220 */ /* 0x000fe20000400000 */
[----:B------:R0:W-:Y:S01]  /*13850*/  @P3 STG.E.U16 desc[UR44][R6.64+0xb0], R8 ;  /* 0x0000b00806003986 */ /* 0x0001e2000c10152c */
[----:B------:R-:W-:-:S03]  /*13860*/  ISETP.GT.AND P3, PT, R0, 0x60, P1 ;  /* 0x000000600000780c */ /* 0x000fc60000f64270 */
[----:B------:R-:W-:Y:S01]  /*13870*/  @P2 STG.E.U16 desc[UR44][R6.64+0xb2], R236 ;  /* 0x0000b2ec06002986 */ /* 0x000fe2000c10152c */
[----:B------:R-:W-:-:S03]  /*13880*/  ISETP.GT.AND P2, PT, R0, 0x61, P1 ;  /* 0x000000610000780c */ /* 0x000fc60000f44270 */
[----:B------:R-:W-:Y:S01]  /*13890*/  @P4 STG.E.U16 desc[UR44][R4.64+0xc0], R228 ;  /* 0x0000c0e404004986 */ /* 0x000fe2000c10152c */
[----:B------:R-:W-:-:S03]  /*138a0*/  ISETP.GT.AND P4, PT, R0, 0x68, P0 ;  /* 0x000000680000780c */ /* 0x000fc60000784270 */
[----:B------:R-:W-:Y:S01]  /*138b0*/  @P5 STG.E.U16 desc[UR44][R4.64+0xc2], R221 ;  /* 0x0000c2dd04005986 */ /* 0x000fe2000c10152c */
[----:B------:R-:W-:-:S03]  /*138c0*/  ISETP.GT.AND P5, PT, R0, 0x69, P0 ;  /* 0x000000690000780c */ /* 0x000fc600007a4270 */
        /* <DEDUP_REMOVED lines=17> */
[C---:B------:R-:W-:Y:S02]  /*139e0*/  ISETP.GT.AND P3, PT, R0.reuse, 0x78, P1 ;  /* 0x000000780000780c */ /* 0x040fe40000f64270 */
[----:B------:R-:W-:Y:S01]  /*139f0*/  ISETP.GT.AND P1, PT, R0, 0x79, P1 ;  /* 0x000000790000780c */ /* 0x000fe20000f24270 */
[----:B------:R-:W-:Y:S04]  /*13a00*/  @P2 STG.E.U16 desc[UR44][R6.64+0xe2], R19 ;  /* 0x0000e21306002986 */ /* 0x000fe8000c10152c */
[----:B------:R-:W-:Y:S04]  /*13a10*/  @P4 STG.E.U16 desc[UR44][R4.64+0xf0], R20 ;  /* 0x0000f01404004986 */ /* 0x000fe8000c10152c */
[----:B------:R-:W-:Y:S02]  /*13a20*/  @P0 STG.E.U16 desc[UR44][R4.64+0xf2], R21 ;  /* 0x0000f21504000986 */ /* 0x000fe4000c10152c */
[----:B0-----:R-:W-:Y:S01]  /*13a30*/  @P3 MOV R8, R6 ;  /* 0x0000000600083202 */ /* 0x001fe20000000f00 */
[----:B-1----:R-:W-:Y:S01]  /*13a40*/  @P3 IMAD.MOV.U32 R9, RZ, RZ, R7 ;  /* 0x000000ffff093224 */ /* 0x002fe200078e0007 */
[----:B------:R-:W-:Y:S01]  /*13a50*/  ISETP.GT.AND P0, PT, R3, 0x80, PT ;  /* 0x000000800300780c */ /* 0x000fe20003f04270 */
[-C--:B------:R-:W-:Y:S01]  /*13a60*/  FMUL R171, R171, R2.reuse ;  /* 0x00000002abab7220 */ /* 0x080fe20000400000 */
[-C--:B------:R-:W-:Y:S01]  /*13a70*/  FMUL R172, R172, R2.reuse ;  /* 0x00000002acac7220 */ /* 0x080fe20000400000 */
[----:B------:R-:W-:Y:S01]  /*13a80*/  FMUL R173, R173, R2 ;  /* 0x00000002adad7220 */ /* 0x000fe20000400000 */
[----:B------:R0:W-:Y:S01]  /*13a90*/  @P3 STG.E.U16 desc[UR44][R8.64+0xf0], R22 ;  /* 0x0000f01608003986 */ /* 0x0001e2000c10152c */
[----:B------:R-:W-:-:S02]  /*13aa0*/  ISETP.GT.AND P4, PT, R0, RZ, P0 ;  /* 0x000000ff0000720c */ /* 0x000fc40000784270 */
[----:B------:R-:W-:Y:S01]  /*13ab0*/  ISETP.GT.AND P2, PT, R0, 0x1, P0 ;  /* 0x000000010000780c */ /* 0x000fe20000744270 */
[-C--:B------:R-:W-:Y:S01]  /*13ac0*/  FMUL R174, R174, R2.reuse ;  /* 0x00000002aeae7220 */ /* 0x080fe20000400000 */
[-C--:B------:R-:W-:Y:S01]  /*13ad0*/  FMUL R175, R175, R2.reuse ;  /* 0x00000002afaf7220 */ /* 0x080fe20000400000 */
[-C--:B------:R-:W-:Y:S01]  /*13ae0*/  FMUL R176, R176, R2.reuse ;  /* 0x00000002b0b07220 */ /* 0x080fe20000400000 */
[-C--:B------:R-:W-:Y:S01]  /*13af0*/  FMUL R177, R177, R2.reuse ;  /* 0x00000002b1b17220 */ /* 0x080fe20000400000 */
[-C--:B------:R-:W-:Y:S01]  /*13b00*/  FMUL R178, R178, R2.reuse ;  /* 0x00000002b2b27220 */ /* 0x080fe20000400000 */
[-C--:B------:R-:W-:Y:S01]  /*13b10*/  FMUL R179, R179, R2.reuse ;  /* 0x00000002b3b37220 */ /* 0x080fe20000400000 */
[-C--:B------:R-:W-:Y:S01]  /*13b20*/  FMUL R180, R180, R2.reuse ;  /* 0x00000002b4b47220 */ /* 0x080fe20000400000 */
[-C--:B------:R-:W-:Y:S01]  /*13b30*/  FMUL R181, R181, R2.reuse ;  /* 0x00000002b5b57220 */ /* 0x080fe20000400000 */
[----:B0-----:R-:W-:Y:S01]  /*13b40*/  @P1 IMAD.MOV.U32 R8, RZ, RZ, R6 ;  /* 0x000000ffff081224 */ /* 0x001fe200078e0006 */
[----:B------:R-:W-:Y:S01]  /*13b50*/  @P1 MOV R9, R7 ;  /* 0x0000000700091202 */ /* 0x000fe20000000f00 */
[-C--:B------:R-:W-:Y:S01]  /*13b60*/  FMUL R182, R182, R2.reuse ;  /* 0x00000002b6b67220 */ /* 0x080fe20000400000 */
[----:B------:R-:W-:Y:S01]  /*13b70*/  IADD3 R6, P3, R4, UR12, RZ ;  /* 0x0000000c04067c10 */ /* 0x000fe2000ff7e0ff */
[-C--:B------:R-:W-:Y:S01]  /*13b80*/  FMUL R183, R183, R2.reuse ;  /* 0x00000002b7b77220 */ /* 0x080fe20000400000 */
[----:B------:R-:W-:Y:S01]  /*13b90*/  FMUL R184, R184, R2 ;  /* 0x00000002b8b87220 */ /* 0x000fe20000400000 */
[----:B------:R0:W-:Y:S01]  /*13ba0*/  @P1 STG.E.U16 desc[UR44][R8.64+0xf2], R23 ;  /* 0x0000f21708001986 */ /* 0x0001e2000c10152c */
[----:B------:R-:W-:-:S02]  /*13bb0*/  ISETP.GT.AND P1, PT, R3, 0x88, PT ;  /* 0x000000880300780c */ /* 0x000fc40003f24270 */
[----:B------:R-:W-:Y:S01]  /*13bc0*/  IADD3.X R7, R5, UR11, RZ, P3, !PT ;  /* 0x0000000b05077c10 */ /* 0x000fe20009ffe4ff */
[-C--:B------:R-:W-:Y:S01]  /*13bd0*/  FMUL R185, R185, R2.reuse ;  /* 0x00000002b9b97220 */ /* 0x080fe20000400000 */
[----:B------:R-:W-:Y:S01]  /*13be0*/  ISETP.GT.AND P3, PT, R0, RZ, P1 ;  /* 0x000000ff0000720c */ /* 0x000fe20000f64270 */
[-C--:B------:R-:W-:Y:S01]  /*13bf0*/  FMUL R186, R186, R2.reuse ;  /* 0x00000002baba7220 */ /* 0x080fe20000400000 */
[----:B------:R-:W-:Y:S01]  /*13c00*/  IADD3 R12, P5, R6, UR5, RZ ;  /* 0x00000005060c7c10 */ /* 0x000fe2000ffbe0ff */
[----:B------:R-:W-:Y:S01]  /*13c10*/  @P4 STG.E.U16 desc[UR44][R6.64], R152 ;  /* 0x0000009806004986 */ /* 0x000fe2000c10152c */
[----:B------:R-:W-:Y:S02]  /*13c20*/  ISETP.GT.AND P4, PT, R0, 0x1, P1 ;  /* 0x000000010000780c */ /* 0x000fe40000f84270 */
[----:B------:R-:W-:Y:S01]  /*13c30*/  IADD3.X R13, R7, UR4, RZ, P5, !PT ;  /* 0x00000004070d7c10 */ /* 0x000fe2000affe4ff */
[----:B------:R-:W-:Y:S01]  /*13c40*/  @P2 STG.E.U16 desc[UR44][R6.64+0x2], R153 ;  /* 0x0000029906002986 */ /* 0x000fe2000c10152c */
[----:B------:R-:W-:Y:S01]  /*13c50*/  IADD3 R14, P2, R6, UR5, RZ ;  /* 0x00000005060e7c10 */ /* 0x000fe2000ff5e0ff */
[-C--:B------:R-:W-:Y:S01]  /*13c60*/  FMUL R187, R187, R2.reuse ;  /* 0x00000002bbbb7220 */ /* 0x080fe20000400000 */
[-C--:B------:R-:W-:Y:S01]  /*13c70*/  FMUL R188, R188, R2.reuse ;  /* 0x00000002bcbc7220 */ /* 0x080fe20000400000 */
[-C--:B------:R-:W-:Y:S01]  /*13c80*/  FMUL R189, R189, R2.reuse ;  /* 0x00000002bdbd7220 */ /* 0x080fe20000400000 */
[----:B------:R-:W-:Y:S01]  /*13c90*/  IADD3.X R15, R7, UR4, RZ, P2, !PT ;  /* 0x00000004070f7c10 */ /* 0x000fe200097fe4ff */
[----:B------:R1:W-:Y:S01]  /*13ca0*/  @P3 STG.E.U16 desc[UR44][R12.64], R154 ;  /* 0x0000009a0c003986 */ /* 0x0003e2000c10152c */
[----:B------:R-:W-:Y:S01]  /*13cb0*/  ISETP.GT.AND P3, PT, R0, 0x8, P0 ;  /* 0x000000080000780c */ /* 0x000fe20000764270 */
[----:B0-----:R-:W-:-:S02]  /*13cc0*/  FMUL R8, R156, R2 ;  /* 0x000000029c087220 */ /* 0x001fc40000400000 */
[----:B------:R-:W-:Y:S01]  /*13cd0*/  @P4 STG.E.U16 desc[UR44][R14.64+0x2], R155 ;  /* 0x0000029b0e004986 */ /* 0x000fe2000c10152c */
[C---:B------:R-:W-:Y:S02]  /*13ce0*/  ISETP.GT.AND P4, PT, R0.reuse, 0x9, P0 ;  /* 0x000000090000780c */ /* 0x040fe40000784270 */
[----:B------:R-:W-:Y:S01]  /*13cf0*/  ISETP.GT.AND P2, PT, R0, 0x8, P1 ;  /* 0x000000080000780c */ /* 0x000fe20000f44270 */
[----:B------:R-:W-:Y:S01]  /*13d00*/  FMUL R10, R157, R2 ;  /* 0x000000029d0a7220 */ /* 0x000fe20000400000 */
[----:B------:R-:W-:Y:S01]  /*13d10*/  F2FP.F16.F32.PACK_AB R8, RZ, R8 ;  /* 0x00000008ff08723e */ /* 0x000fe200000000ff */
[-C--:B------:R-:W-:Y:S01]  /*13d20*/  FMUL R190, R190, R2.reuse ;  /* 0x00000002bebe7220 */ /* 0x080fe20000400000 */
[-C--:B------:R-:W-:Y:S01]  /*13d30*/  FMUL R191, R191, R2.reuse ;  /* 0x00000002bfbf7220 */ /* 0x080fe20000400000 */
[----:B-1----:R-:W-:Y:S02]  /*13d40*/  IMAD.U32 R13, RZ, RZ, UR5 ;  /* 0x00000005ff0d7e24 */ /* 0x002fe4000f8e00ff */
[----:B------:R-:W-:Y:S01]  /*13d50*/  FMUL R9, R158, R2 ;  /* 0x000000029e097220 */ /* 0x000fe20000400000 */
[----:B------:R-:W-:-:S02]  /*13d60*/  IMAD.U32 R11, RZ, RZ, UR4 ;  /* 0x00000004ff0b7e24 */ /* 0x000fc4000f8e00ff */
[-C--:B------:R-:W-:Y:S01]  /*13d70*/  FMUL R192, R192, R2.reuse ;  /* 0x00000002c0c07220 */ /* 0x080fe20000400000 */
[----:B------:R-:W-:Y:S01]  /*13d80*/  FMUL R193, R193, R2 ;  /* 0x00000002c1c17220 */ /* 0x000fe20000400000 */
[----:B------:R-:W-:Y:S01]  /*13d90*/  IADD3 R12, P5, P6, R13, UR12, R4 ;  /* 0x0000000c0d0c7c10 */ /* 0x000fe2000febe004 */
[----:B------:R0:W-:Y:S01]  /*13da0*/  @P3 STG.E.U16 desc[UR44][R6.64+0x10], R8 ;  /* 0x0000100806003986 */ /* 0x0001e2000c10152c */
[----:B------:R-:W-:Y:S02]  /*13db0*/  F2FP.F16.F32.PACK_AB R10, RZ, R10 ;  /* 0x0000000aff0a723e */ /* 0x000fe400000000ff */
[----:B------:R-:W-:Y:S01]  /*13dc0*/  F2FP.F16.F32.PACK_AB R9, RZ, R9 ;  /* 0x00000009ff09723e */ /* 0x000fe200000000ff */
[-C--:B------:R-:W-:Y:S01]  /*13dd0*/  FMUL R194, R194, R2.reuse ;  /* 0x00000002c2c27220 */ /* 0x080fe20000400000 */
[----:B------:R-:W-:Y:S01]  /*13de0*/  IADD3.X R13, R11, UR11, R5, P5, P6 ;  /* 0x0000000b0b0d7c10 */ /* 0x000fe2000afec405 */
[----:B------:R-:W-:Y:S01]  /*13df0*/  FMUL R195, R195, R2 ;  /* 0x00000002c3c37220 */ /* 0x000fe20000400000 */
[C---:B------:R-:W-:Y:S01]  /*13e00*/  ISETP.GT.AND P3, PT, R0.reuse, 0x9, P1 ;  /* 0x000000090000780c */ /* 0x040fe20000f64270 */
[----:B------:R-:W-:Y:S04]  /*13e10*/  @P4 STG.E.U16 desc[UR44][R6.64+0x12], R10 ;  /* 0x0000120a06004986 */ /* 0x000fe8000c10152c */
[----:B------:R1:W-:Y:S01]  /*13e20*/  @P2 STG.E.U16 desc[UR44][R12.64+0x10], R9 ;  /* 0x000010090c002986 */ /* 0x0003e2000c10152c */
[----:B------:R-:W-:-:S02]  /*13e30*/  ISETP.GT.AND P2, PT, R0, 0x10, P0 ;  /* 0x000000100000780c */ /* 0x000fc40000744270 */
[----:B------:R-:W-:Y:S01]  /*13e40*/  F2FP.F16.F32.PACK_AB R159, RZ, R159 ;  /* 0x0000009fff9f723e */ /* 0x000fe200000000ff */
[-C--:B------:R-:W-:Y:S01]  /*13e50*/  FMUL R196, R196, R2.reuse ;  /* 0x00000002c4c47220 */ /* 0x080fe20000400000 */
[----:B------:R-:W-:Y:S01]  /*13e60*/  ISETP.GT.AND P5, PT, R0, 0x10, P1 ;  /* 0x000000100000780c */ /* 0x000fe20000fa4270 */
[----:B------:R-:W-:Y:S01]  /*13e70*/  FMUL R197, R197, R2 ;  /* 0x00000002c5c57220 */ /* 0x000fe20000400000 */
[----:B------:R-:W-:Y:S01]  /*13e80*/  F2FP.F16.F32.PACK_AB R160, RZ, R160 ;  /* 0x000000a0ffa0723e */ /* 0x000fe200000000ff */
[----:B------:R-:W-:Y:S01]  /*13e90*/  FMUL R198, R198, R2 ;  /* 0x00000002c6c67220 */ /* 0x000fe20000400000 */
[----:B0-----:R-:W-:Y:S01]  /*13ea0*/  @P3 MOV R8, R12 ;  /* 0x0000000c00083202 */ /* 0x001fe20000000f00 */
[-C--:B------:R-:W-:Y:S01]  /*13eb0*/  FMUL R199, R199, R2.reuse ;  /* 0x00000002c7c77220 */ /* 0x080fe20000400000 */
[-C--:B------:R-:W-:Y:S01]  /*13ec0*/  FMUL R200, R200, R2.reuse ;  /* 0x00000002c8c87220 */ /* 0x080fe20000400000 */
[----:B-1----:R-:W-:Y:S01]  /*13ed0*/  @P3 IMAD.MOV.U32 R9, RZ, RZ, R13 ;  /* 0x000000ffff093224 */ /* 0x002fe200078e000d */
[----:B------:R-:W-:Y:S01]  /*13ee0*/  ISETP.GT.AND P4, PT, R0, 0x11, P0 ;  /* 0x000000110000780c */ /* 0x000fe20000784270 */
[-C--:B------:R-:W-:Y:S01]  /*13ef0*/  FMUL R201, R201, R2.reuse ;  /* 0x00000002c9c97220 */ /* 0x080fe20000400000 */
[-C--:B------:R-:W-:Y:S01]  /*13f00*/  FMUL R202, R202, R2.reuse ;  /* 0x00000002caca7220 */ /* 0x080fe20000400000 */
[----:B------:R-:W-:Y:S01]  /*13f10*/  FMUL R203, R203, R2 ;  /* 0x00000002cbcb7220 */ /* 0x000fe20000400000 */
[----:B------:R0:W-:Y:S04]  /*13f20*/  @P3 STG.E.U16 desc[UR44][R8.64+0x12], R159 ;  /* 0x0000129f08003986 */ /* 0x0001e8000c10152c */
[----:B------:R-:W-:Y:S01]  /*13f30*/  @P2 STG.E.U16 desc[UR44][R6.64+0x20], R160 ;  /* 0x000020a006002986 */ /* 0x000fe2000c10152c */
[----:B------:R-:W-:-:S02]  /*13f40*/  ISETP.GT.AND P2, PT, R0, 0x11, P1 ;  /* 0x000000110000780c */ /* 0x000fc40000f44270 */
[----:B------:R-:W-:Y:S01]  /*13f50*/  F2FP.F16.F32.PACK_AB R161, RZ, R161 ;  /* 0x000000a1ffa1723e */ /* 0x000fe200000000ff */
[----:B------:R-:W-:Y:S01]  /*13f60*/  FMUL R204, R204, R2 ;  /* 0x00000002cccc7220 */ /* 0x000fe20000400000 */
[----:B------:R-:W-:Y:S01]  /*13f70*/  F2FP.F16.F32.PACK_AB R162, RZ, R162 ;  /* 0x000000a2ffa2723e */ /* 0x000fe200000000ff */
[-C--:B------:R-:W-:Y:S01]  /*13f80*/  FMUL R205, R205, R2.reuse ;  /* 0x00000002cdcd7220 */ /* 0x080fe20000400000 */
[----:B------:R-:W-:Y:S01]  /*13f90*/  FMUL R206, R206, R2 ;  /* 0x00000002cece7220 */ /* 0x000fe20000400000 */
[----:B0-----:R-:W-:Y:S01]  /*13fa0*/  @P5 IMAD.MOV.U32 R8, RZ, RZ, R12 ;  /* 0x000000ffff085224 */ /* 0x001fe200078e000c */
[----:B------:R-:W-:Y:S01]  /*13fb0*/  @P5 MOV R9, R13 ;  /* 0x0000000d00095202 */ /* 0x000fe20000000f00 */
[----:B------:R-:W-:Y:S01]  /*13fc0*/  @P4 STG.E.U16 desc[UR44][R6.64+0x22], R161 ;  /* 0x000022a106004986 */ /* 0x000fe2000c10152c */
[----:B------:R-:W-:-:S03]  /*13fd0*/  F2FP.F16.F32.PACK_AB R163, RZ, R163 ;  /* 0x000000a3ffa3723e */ /* 0x000fc600000000ff */
[----:B------:R0:W-:Y:S01]  /*13fe0*/  @P5 STG.E.U16 desc[UR44][R8.64+0x20], R162 ;  /* 0x000020a208005986 */ /* 0x0001e2000c10152c */
[C---:B------:R-:W-:Y:S02]  /*13ff0*/  ISETP.GT.AND P5, PT, R0.reuse, 0x18, P1 ;  /* 0x000000180000780c */ /* 0x040fe40000fa4270 */
[C---:B------:R-:W-:Y:S01]  /*14000*/  ISETP.GT.AND P3, PT, R0.reuse, 0x18, P0 ;  /* 0x000000180000780c */ /* 0x040fe20000764270 */
[-C--:B------:R-:W-:Y:S01]  /*14010*/  FMUL R207, R207, R2.reuse ;  /* 0x00000002cfcf7220 */ /* 0x080fe20000400000 */
[----:B------:R-:W-:Y:S01]  /*14020*/  ISETP.GT.AND P4, PT, R0, 0x19, P0 ;  /* 0x000000190000780c */ /* 0x000fe20000784270 */
[-C--:B------:R-:W-:Y:S01]  /*14030*/  FMUL R208, R208, R2.reuse ;  /* 0x00000002d0d07220 */ /* 0x080fe20000400000 */
[-C--:B------:R-:W-:Y:S01]  /*14040*/  FMUL R209, R209, R2.reuse ;  /* 0x00000002d1d17220 */ /* 0x080fe20000400000 */
[-C--:B------:R-:W-:Y:S01]  /*14050*/  FMUL R210, R210, R2.reuse ;  /* 0x00000002d2d27220 */ /* 0x080fe20000400000 */
[-C--:B------:R-:W-:Y:S01]  /*14060*/  FMUL R211, R211, R2.reuse ;  /* 0x00000002d3d37220 */ /* 0x080fe20000400000 */
[-C--:B------:R-:W-:Y:S01]  /*14070*/  FMUL R212, R212, R2.reuse ;  /* 0x00000002d4d47220 */ /* 0x080fe20000400000 */
[----:B------:R-:W-:Y:S01]  /*14080*/  FMUL R213, R213, R2 ;  /* 0x00000002d5d57220 */ /* 0x000fe20000400000 */
[----:B0-----:R-:W-:-:S02]  /*14090*/  @P2 IMAD.MOV.U32 R8, RZ, RZ, R12 ;  /* 0x000000ffff082224 */ /* 0x001fc400078e000c */
[-C--:B------:R-:W-:Y:S01]  /*140a0*/  FMUL R214, R214, R2.reuse ;  /* 0x00000002d6d67220 */ /* 0x080fe20000400000 */
[--C-:B------:R-:W-:Y:S02]  /*140b0*/  @P2 IMAD.MOV.U32 R9, RZ, RZ, R13.reuse ;  /* 0x000000ffff092224 */ /* 0x100fe400078e000d */
[-C--:B------:R-:W-:Y:S01]  /*140c0*/  FMUL R215, R215, R2.reuse ;  /* 0x00000002d7d77220 */ /* 0x080fe20000400000 */
[-C--:B------:R-:W-:Y:S01]  /*140d0*/  FMUL R88, R88, R2.reuse ;  /* 0x0000000258587220 */ /* 0x080fe20000400000 */
[-C--:B------:R-:W-:Y:S01]  /*140e0*/  FMUL R89, R89, R2.reuse ;  /* 0x0000000259597220 */ /* 0x080fe20000400000 */
[----:B------:R-:W-:Y:S01]  /*140f0*/  FMUL R90, R90, R2 ;  /* 0x000000025a5a7220 */ /* 0x000fe20000400000 */
[----:B------:R0:W-:Y:S01]  /*14100*/  @P2 STG.E.U16 desc[UR44][R8.64+0x22], R163 ;  /* 0x000022a308002986 */ /* 0x0001e2000c10152c */
[----:B------:R-:W-:Y:S02]  /*14110*/  ISETP.GT.AND P2, PT, R0, 0x19, P1 ;  /* 0x000000190000780c */ /* 0x000fe40000f44270 */
[----:B------:R-:W-:Y:S01]  /*14120*/  F2FP.F16.F32.PACK_AB R164, RZ, R164 ;  /* 0x000000a4ffa4723e */ /* 0x000fe200000000ff */
[-C--:B------:R-:W-:Y:S01]  /*14130*/  FMUL R91, R91, R2.reuse ;  /* 0x000000025b5b7220 */ /* 0x080fe20000400000 */
[----:B------:R-:W-:Y:S01]  /*14140*/  F2FP.F16.F32.PACK_AB R165, RZ, R165 ;  /* 0x000000a5ffa5723e */ /* 0x000fe200000000ff */
[----:B------:R-:W-:Y:S01]  /*14150*/  FMUL R92, R92, R2 ;  /* 0x000000025c5c7220 */ /* 0x000fe20000400000 */
[----:B------:R-:W-:Y:S01]  /*14160*/  F2FP.F16.F32.PACK_AB R166, RZ, R166 ;  /* 0x000000a6ffa6723e */ /* 0x000fe200000000ff */
[----:B------:R-:W-:Y:S01]  /*14170*/  @P3 STG.E.U16 desc[UR44][R6.64+0x30], R164 ;  /* 0x000030a406003986 */ /* 0x000fe2000c10152c */
[----:B0-----:R-:W-:Y:S01]  /*14180*/  @P5 MOV R8, R12 ;  /* 0x0000000c00085202 */ /* 0x001fe20000000f00 */
[----:B------:R-:W-:-:S02]  /*14190*/  @P5 IMAD.MOV.U32 R9, RZ, RZ, R13 ;  /* 0x000000ffff095224 */ /* 0x000fc400078e000d */
        /* <DEDUP_REMOVED lines=16> */
[-C--:B------:R-:W-:Y:S01]  /*142a0*/  FMUL R101, R101, R2.reuse ;  /* 0x0000000265657220 */ /* 0x080fe20000400000 */
[-C--:B------:R-:W-:Y:S01]  /*142b0*/  FMUL R102, R102, R2.reuse ;  /* 0x0000000266667220 */ /* 0x080fe20000400000 */
[----:B------:R-:W-:Y:S01]  /*142c0*/  FMUL R103, R103, R2 ;  /* 0x0000000267677220 */ /* 0x000fe20000400000 */
[----:B------:R0:W-:Y:S01]  /*142d0*/  @P2 STG.E.U16 desc[UR44][R8.64+0x32], R167 ;  /* 0x000032a708002986 */ /* 0x0001e2000c10152c */
[----:B------:R-:W-:-:S02]  /*142e0*/  ISETP.GT.AND P2, PT, R0, 0x21, P1 ;  /* 0x000000210000780c */ /* 0x000fc40000f44270 */
[----:B------:R-:W-:Y:S01]  /*142f0*/  F2FP.F16.F32.PACK_AB R168, RZ, R168 ;  /* 0x000000a8ffa8723e */ /* 0x000fe200000000ff */
[-C--:B------:R-:W-:Y:S01]  /*14300*/  FMUL R104, R104, R2.reuse ;  /* 0x0000000268687220 */ /* 0x080fe20000400000 */
[----:B------:R-:W-:Y:S01]  /*14310*/  F2FP.F16.F32.PACK_AB R169, RZ, R169 ;  /* 0x000000a9ffa9723e */ /* 0x000fe200000000ff */
[----:B------:R-:W-:Y:S01]  /*14320*/  FMUL R105, R105, R2 ;  /* 0x0000000269697220 */ /* 0x000fe20000400000 */
[----:B------:R-:W-:Y:S01]  /*14330*/  F2FP.F16.F32.PACK_AB R170, RZ, R170 ;  /* 0x000000aaffaa723e */ /* 0x000fe200000000ff */
[----:B------:R-:W-:Y:S01]  /*14340*/  @P3 STG.E.U16 desc[UR44][R6.64+0x40], R168 ;  /* 0x000040a806003986 */ /* 0x000fe2000c10152c */
[----:B0-----:R-:W-:Y:S02]  /*14350*/  @P5 IMAD.MOV.U32 R8, RZ, RZ, R12 ;  /* 0x000000ffff085224 */ /* 0x001fe400078e000c */
[----:B------:R-:W-:Y:S01]  /*14360*/  FMUL R106, R106, R2 ;  /* 0x000000026a6a7220 */ /* 0x000fe20000400000 */
[----:B------:R-:W-:Y:S01]  /*14370*/  @P5 IMAD.MOV.U32 R9, RZ, RZ, R13 ;  /* 0x000000ffff095224 */ /* 0x000fe200078e000d */
        /* <DEDUP_REMOVED lines=13> */
[----:B0-----:R-:W-:Y:S01]  /*14450*/  @P2 MOV R8, R12 ;  /* 0x0000000c00082202 */ /* 0x001fe20000000f00 */
[----:B------:R-:W-:-:S02]  /*14460*/  @P2 IMAD.MOV.U32 R9, RZ, RZ, R13 ;  /* 0x000000ffff092224 */ /* 0x000fc400078e000d */
        /* <DEDUP_REMOVED lines=12> */
[----:B0-----:R-:W-:Y:S01]  /*14530*/  @P5 IMAD.MOV.U32 R8, RZ, RZ, R12 ;  /* 0x000000ffff085224 */ /* 0x001fe200078e000c */
[----:B------:R-:W-:-:S02]  /*14540*/  @P5 MOV R9, R13 ;  /* 0x0000000d00095202 */ /* 0x000fc40000000f00 */
[----:B------:R-:W-:Y:S01]  /*14550*/  @P4 STG.E.U16 desc[UR44][R6.64+0x52], R173 ;  /* 0x000052ad06004986 */ /* 0x000fe2000c10152c */
[----:B------:R-:W-:-:S03]  /*14560*/  F2FP.F16.F32.PACK_AB R175, RZ, R175 ;  /* 0x000000afffaf723e */ /* 0x000fc600000000ff */
[----:B------:R0:W-:Y:S01]  /*14570*/  @P5 STG.E.U16 desc[UR44][R8.64+0x50], R174 ;  /* 0x000050ae08005986 */ /* 0x0001e2000c10152c */
[C---:B------:R-:W-:Y:S02]  /*14580*/  ISETP.GT.AND P5, PT, R0.reuse, 0x30, P1 ;  /* 0x000000300000780c */ /* 0x040fe40000fa4270 */
[----:B------:R-:W-:Y:S01]  /*14590*/  ISETP.GT.AND P3, PT, R0, 0x30, P0 ;  /* 0x000000300000780c */ /* 0x000fe20000764270 */
        /* <DEDUP_REMOVED lines=33> */
[----:B------:R-:W-:Y:S01]  /*147b0*/  FMUL R136, R136, R2 ;  /* 0x0000000288887220 */ /* 0x000fe20000400000 */
[----:B------:R-:W2:Y:S01]  /*147c0*/  LDL.LU R83, [R1+0x11c] ;  /* 0x00011c0001537983 */ /* 0x000ea20000300800 */
[----:B0-----:R-:W-:Y:S01]  /*147d0*/  @P2 IMAD.MOV.U32 R8, RZ, RZ, R12 ;  /* 0x000000ffff082224 */ /* 0x001fe200078e000c */
[----:B------:R-:W-:-:S02]  /*147e0*/  @P2 MOV R9, R13 ;  /* 0x0000000d00092202 */ /* 0x000fc40000000f00 */
[----:B------:R-:W-:Y:S02]  /*147f0*/  F2FP.F16.F32.PACK_AB R180, RZ, R180 ;  /* 0x000000b4ffb4723e */ /* 0x000fe400000000ff */
[----:B------:R-:W-:Y:S01]  /*14800*/  F2FP.F16.F32.PACK_AB R181, RZ, R181 ;  /* 0x000000b5ffb5723e */ /* 0x000fe200000000ff */
[----:B------:R0:W-:Y:S01]  /*14810*/  @P2 STG.E.U16 desc[UR44][R8.64+0x62], R179 ;  /* 0x000062b308002986 */ /* 0x0001e2000c10152c */
[----:B------:R-:W-:Y:S02]  /*14820*/  ISETP.GT.AND P2, PT, R0, 0x39, P1 ;  /* 0x000000390000780c */ /* 0x000fe40000f44270 */
[----:B------:R-:W-:Y:S01]  /*14830*/  F2FP.F16.F32.PACK_AB R182, RZ, R182 ;  /* 0x000000b6ffb6723e */ /* 0x000fe200000000ff */
[----:B------:R-:W-:Y:S01]  /*14840*/  @P3 STG.E.U16 desc[UR44][R6.64+0x70], R180 ;  /* 0x000070b406003986 */ /* 0x000fe2000c10152c */
[----:B------:R-:W-:-:S03]  /*14850*/  F2FP.F16.F32.PACK_AB R183, RZ, R183 ;  /* 0x000000b7ffb7723e */ /* 0x000fc600000000ff */
[----:B------:R-:W-:Y:S01]  /*14860*/  @P4 STG.E.U16 desc[UR44][R6.64+0x72], R181 ;  /* 0x000072b506004986 */ /* 0x000fe2000c10152c */
[----:B0-----:R-:W-:Y:S01]  /*14870*/  @P5 IMAD.MOV.U32 R8, RZ, RZ, R12 ;  /* 0x000000ffff085224 */ /* 0x001fe200078e000c */
[----:B------:R-:W-:Y:S01]  /*14880*/  F2FP.F16.F32.PACK_AB R184, RZ, R184 ;  /* 0x000000b8ffb8723e */ /* 0x000fe200000000ff */
[----:B------:R-:W-:Y:S01]  /*14890*/  @P5 IMAD.MOV.U32 R9, RZ, RZ, R13 ;  /* 0x000000ffff095224 */ /* 0x000fe200078e000d */
[----:B------:R-:W-:Y:S02]  /*148a0*/  F2FP.F16.F32.PACK_AB R185, RZ, R185 ;  /* 0x000000b9ffb9723e */ /* 0x000fe400000000ff */
[----:B------:R-:W-:Y:S02]  /*148b0*/  F2FP.F16.F32.PACK_AB R186, RZ, R186 ;  /* 0x000000baffba723e */ /* 0x000fe400000000ff */
[----:B------:R-:W-:Y:S01]  /*148c0*/  F2FP.F16.F32.PACK_AB R187, RZ, R187 ;  /* 0x000000bbffbb723e */ /* 0x000fe200000000ff */
[----:B------:R0:W-:Y:S01]  /*148d0*/  @P5 STG.E.U16 desc[UR44][R8.64+0x70], R182 ;  /* 0x000070b608005986 */ /* 0x0001e2000c10152c */
[----:B------:R-:W-:-:S02]  /*148e0*/  ISETP.GT.AND P5, PT, R0, 0x40, P1 ;  /* 0x000000400000780c */ /* 0x000fc40000fa4270 */
[----:B------:R-:W-:Y:S02]  /*148f0*/  ISETP.GT.AND P3, PT, R0, 0x40, P0 ;  /* 0x000000400000780c */ /* 0x000fe40000764270 */
[----:B------:R-:W-:Y:S02]  /*14900*/  F2FP.F16.F32.PACK_AB R188, RZ, R188 ;  /* 0x000000bcffbc723e */ /* 0x000fe400000000ff */
[----:B------:R-:W-:Y:S02]  /*14910*/  F2FP.F16.F32.PACK_AB R189, RZ, R189 ;  /* 0x000000bdffbd723e */ /* 0x000fe400000000ff */
[----:B------:R-:W-:Y:S02]  /*14920*/  F2FP.F16.F32.PACK_AB R190, RZ, R190 ;  /* 0x000000beffbe723e */ /* 0x000fe400000000ff */
[----:B------:R-:W-:Y:S01]  /*14930*/  F2FP.F16.F32.PACK_AB R191, RZ, R191 ;  /* 0x000000bfffbf723e */ /* 0x000fe200000000ff */
[----:B0-----:R-:W-:Y:S01]  /*14940*/  @P2 IMAD.MOV.U32 R9, RZ, RZ, R13 ;  /* 0x000000ffff092224 */ /* 0x001fe200078e000d */
[----:B------:R-:W-:-:S02]  /*14950*/  @P2 MOV R8, R12 ;  /* 0x0000000c00082202 */ /* 0x000fc40000000f00 */
[----:B------:R-:W-:Y:S02]  /*14960*/  F2FP.F16.F32.PACK_AB R192, RZ, R192 ;  /* 0x000000c0ffc0723e */ /* 0x000fe400000000ff */
[----:B------:R-:W-:Y:S01]  /*14970*/  F2FP.F16.F32.PACK_AB R193, RZ, R193 ;  /* 0x000000c1ffc1723e */ /* 0x000fe200000000ff */
[----:B------:R0:W-:Y:S01]  /*14980*/  @P2 STG.E.U16 desc[UR44][R8.64+0x72], R183 ;  /* 0x000072b708002986 */ /* 0x0001e2000c10152c */
[C---:B------:R-:W-:Y:S02]  /*14990*/  ISETP.GT.AND P4, PT, R0.reuse, 0x41, P0 ;  /* 0x000000410000780c */ /* 0x040fe40000784270 */
[C---:B------:R-:W-:Y:S01]  /*149a0*/  ISETP.GT.AND P2, PT, R0.reuse, 0x41, P1 ;  /* 0x000000410000780c */ /* 0x040fe20000f44270 */
[----:B------:R-:W-:Y:S01]  /*149b0*/  @P3 STG.E.U16 desc[UR44][R6.64+0x80], R184 ;  /* 0x000080b806003986 */ /* 0x000fe2000c10152c */
[----:B------:R-:W-:Y:S02]  /*149c0*/  F2FP.F16.F32.PACK_AB R194, RZ, R194 ;  /* 0x000000c2ffc2723e */ /* 0x000fe400000000ff */
[----:B------:R-:W-:Y:S01]  /*149d0*/  F2FP.F16.F32.PACK_AB R195, RZ, R195 ;  /* 0x000000c3ffc3723e */ /* 0x000fe200000000ff */
[----:B------:R-:W-:Y:S01]  /*149e0*/  USHF.L.U32 UR12, UR8, 0x9, URZ ;  /* 0x00000009080c7899 */ /* 0x000fe2000800063f */
[----:B------:R-:W-:Y:S01]  /*149f0*/  F2FP.F16.F32.PACK_AB R196, RZ, R196 ;  /* 0x000000c4ffc4723e */ /* 0x000fe200000000ff */
[----:B------:R-:W-:Y:S01]  /*14a00*/  USHF.L.U64.HI UR11, UR8, 0x9, UR9 ;  /* 0x00000009080b7899 */ /* 0x000fe20008010209 */
[----:B------:R-:W-:Y:S01]  /*14a10*/  F2FP.F16.F32.PACK_AB R197, RZ, R197 ;  /* 0x000000c5ffc5723e */ /* 0x000fe200000000ff */
[----:B0-----:R-:W-:Y:S01]  /*14a20*/  @P5 IMAD.MOV.U32 R8, RZ, RZ, R12 ;  /* 0x000000ffff085224 */ /* 0x001fe200078e000c */
[----:B------:R-:W-:Y:S01]  /*14a30*/  @P5 MOV R9, R13 ;  /* 0x0000000d00095202 */ /* 0x000fe20000000f00 */
[----:B------:R-:W-:Y:S04]  /*14a40*/  @P4 STG.E.U16 desc[UR44][R6.64+0x82], R185 ;  /* 0x000082b906004986 */ /* 0x000fe8000c10152c */
[----:B------:R0:W-:Y:S01]  /*14a50*/  @P5 STG.E.U16 desc[UR44][R8.64+0x80], R186 ;  /* 0x000080ba08005986 */ /* 0x0001e2000c10152c */
[----:B------:R-:W-:-:S02]  /*14a60*/  ISETP.GT.AND P5, PT, R0, 0x48, P1 ;  /* 0x000000480000780c */ /* 0x000fc40000fa4270 */
[C---:B------:R-:W-:Y:S01]  /*14a70*/  ISETP.GT.AND P3, PT, R0.reuse, 0x48, P0 ;  /* 0x000000480000780c */ /* 0x040fe20000764270 */
[----:B------:R-:W3:Y:S01]  /*14a80*/  LDL.LU R84, [R1+0x118] ;  /* 0x0001180001547983 */ /* 0x000ee20000300800 */
[C---:B------:R-:W-:Y:S02]  /*14a90*/  ISETP.GT.AND P4, PT, R0.reuse, 0x49, P0 ;  /* 0x000000490000780c */ /* 0x040fe40000784270 */
[----:B------:R-:W-:Y:S01]  /*14aa0*/  F2FP.F16.F32.PACK_AB R198, RZ, R198 ;  /* 0x000000c6ffc6723e */ /* 0x000fe200000000ff */
[----:B------:R-:W4:Y:S01]  /*14ab0*/  LDL.LU R85, [R1+0x114] ;  /* 0x0001140001557983 */ /* 0x000f220000300800 */
[----:B0-----:R-:W-:Y:S01]  /*14ac0*/  @P2 IMAD.MOV.U32 R8, RZ, RZ, R12 ;  /* 0x000000ffff082224 */ /* 0x001fe200078e000c */
[----:B------:R-:W-:Y:S01]  /*14ad0*/  F2FP.F16.F32.PACK_AB R199, RZ, R199 ;  /* 0x000000c7ffc7723e */ /* 0x000fe200000000ff */
[----:B------:R-:W-:Y:S01]  /*14ae0*/  @P2 IMAD.MOV.U32 R9, RZ, RZ, R13 ;  /* 0x000000ffff092224 */ /* 0x000fe200078e000d */
[----:B------:R-:W-:Y:S01]  /*14af0*/  F2FP.F16.F32.PACK_AB R200, RZ, R200 ;  /* 0x000000c8ffc8723e */ /* 0x000fe200000000ff */
[----:B------:R-:W4:Y:S04]  /*14b00*/  LDL.LU R86, [R1+0x110] ;  /* 0x0001100001567983 */ /* 0x000f280000300800 */
[----:B------:R0:W-:Y:S01]  /*14b10*/  @P2 STG.E.U16 desc[UR44][R8.64+0x82], R187 ;  /* 0x000082bb08002986 */ /* 0x0001e2000c10152c */
[----:B------:R-:W-:-:S03]  /*14b20*/  ISETP.GT.AND P2, PT, R0, 0x49, P1 ;  /* 0x000000490000780c */ /* 0x000fc60000f44270 */
[----:B------:R-:W-:Y:S04]  /*14b30*/  @P3 STG.E.U16 desc[UR44][R6.64+0x90], R188 ;  /* 0x000090bc06003986 */ /* 0x000fe8000c10152c */
[----:B------:R-:W-:Y:S01]  /*14b40*/  @P4 STG.E.U16 desc[UR44][R6.64+0x92], R189 ;  /* 0x000092bd06004986 */ /* 0x000fe2000c10152c */
[----:B0-----:R-:W-:Y:S01]  /*14b50*/  @P5 MOV R8, R12 ;  /* 0x0000000c00085202 */ /* 0x001fe20000000f00 */
[----:B------:R-:W-:Y:S01]  /*14b60*/  @P5 IMAD.MOV.U32 R9, RZ, RZ, R13 ;  /* 0x000000ffff095224 */ /* 0x000fe200078e000d */
[----:B------:R-:W-:Y:S01]  /*14b70*/  F2FP.F16.F32.PACK_AB R201, RZ, R201 ;  /* 0x000000c9ffc9723e */ /* 0x000fe200000000ff */
[----:B------:R-:W4:Y:S04]  /*14b80*/  LDL.LU R87, [R1+0x10c] ;  /* 0x00010c0001577983 */ /* 0x000f280000300800 */
[----:B------:R0:W-:Y:S01]  /*14b90*/  @P5 STG.E.U16 desc[UR44][R8.64+0x90], R190 ;  /* 0x000090be08005986 */ /* 0x0001e2000c10152c */
[----:B------:R-:W-:-:S02]  /*14ba0*/  ISETP.GT.AND P5, PT, R0, 0x50, P1 ;  /* 0x000000500000780c */ /* 0x000fc40000fa4270 */
[C---:B------:R-:W-:Y:S01]  /*14bb0*/  ISETP.GT.AND P3, PT, R0.reuse, 0x50, P0 ;  /* 0x000000500000780c */ /* 0x040fe20000764270 */
[-C--:B------:R-:W-:Y:S01]  /*14bc0*/  FMUL R137, R137, R2.reuse ;  /* 0x0000000289897220 */ /* 0x080fe20000400000 */
[----:B------:R-:W-:Y:S01]  /*14bd0*/  ISETP.GT.AND P4, PT, R0, 0x51, P0 ;  /* 0x000000510000780c */ /* 0x000fe20000784270 */
[----:B------:R-:W-:Y:S01]  /*14be0*/  FMUL R138, R138, R2 ;  /* 0x000000028a8a7220 */ /* 0x000fe20000400000 */
[----:B------:R-:W-:Y:S01]  /*14bf0*/  F2FP.F16.F32.PACK_AB R202, RZ, R202 ;  /* 0x000000caffca723e */ /* 0x000fe200000000ff */
[-C--:B------:R-:W-:Y:S01]  /*14c00*/  FMUL R139, R139, R2.reuse ;  /* 0x000000028b8b7220 */ /* 0x080fe20000400000 */
[----:B------:R-:W-:Y:S01]  /*14c10*/  F2FP.F16.F32.PACK_AB R203, RZ, R203 ;  /* 0x000000cbffcb723e */ /* 0x000fe200000000ff */
[----:B------:R-:W-:Y:S01]  /*14c20*/  FMUL R140, R140, R2 ;  /* 0x000000028c8c7220 */ /* 0x000fe20000400000 */
[----:B------:R-:W-:Y:S01]  /*14c30*/  F2FP.F16.F32.PACK_AB R204, RZ, R204 ;  /* 0x000000ccffcc723e */ /* 0x000fe200000000ff */
[----:B0-----:R-:W-:Y:S01]  /*14c40*/  @P2 IMAD.MOV.U32 R8, RZ, RZ, R12 ;  /* 0x000000ffff082224 */ /* 0x001fe200078e000c */
[----:B------:R-:W-:Y:S01]  /*14c50*/  @P2 MOV R9, R13 ;  /* 0x0000000d00092202 */ /* 0x000fe20000000f00 */
[-C--:B------:R-:W-:Y:S01]  /*14c60*/  FMUL R141, R141, R2.reuse ;  /* 0x000000028d8d7220 */ /* 0x080fe20000400000 */
[----:B------:R-:W-:Y:S01]  /*14c70*/  F2FP.F16.F32.PACK_AB R205, RZ, R205 ;  /* 0x000000cdffcd723e */ /* 0x000fe200000000ff */
[----:B------:R-:W-:Y:S01]  /*14c80*/  FMUL R142, R142, R2 ;  /* 0x000000028e8e7220 */ /* 0x000fe20000400000 */
[----:B------:R-:W-:Y:S01]  /*14c90*/  F2FP.F16.F32.PACK_AB R206, RZ, R206 ;  /* 0x000000ceffce723e */ /* 0x000fe200000000ff */
[----:B------:R0:W-:Y:S01]  /*14ca0*/  @P2 STG.E.U16 desc[UR44][R8.64+0x92], R191 ;  /* 0x000092bf08002986 */ /* 0x0001e2000c10152c */
[----:B------:R-:W-:-:S03]  /*14cb0*/  ISETP.GT.AND P2, PT, R0, 0x51, P1 ;  /* 0x000000510000780c */ /* 0x000fc60000f44270 */
[----:B------:R-:W-:Y:S04]  /*14cc0*/  @P3 STG.E.U16 desc[UR44][R6.64+0xa0], R192 ;  /* 0x0000a0c006003986 */ /* 0x000fe8000c10152c */
[----:B------:R-:W-:Y:S01]  /*14cd0*/  @P4 STG.E.U16 desc[UR44][R6.64+0xa2], R193 ;  /* 0x0000a2c106004986 */ /* 0x000fe2000c10152c */
[----:B0-----:R-:W-:Y:S01]  /*14ce0*/  @P5 IMAD.MOV.U32 R8, RZ, RZ, R12 ;  /* 0x000000ffff085224 */ /* 0x001fe200078e000c */
[----:B------:R-:W-:Y:S01]  /*14cf0*/  F2FP.F16.F32.PACK_AB R207, RZ, R207 ;  /* 0x000000cfffcf723e */ /* 0x000fe200000000ff */
[----:B------:R-:W-:Y:S01]  /*14d00*/  @P5 IMAD.MOV.U32 R9, RZ, RZ, R13 ;  /* 0x000000ffff095224 */ /* 0x000fe200078e000d */
[----:B------:R-:W-:Y:S01]  /*14d10*/  F2FP.F16.F32.PACK_AB R208, RZ, R208 ;  /* 0x000000d0ffd0723e */ /* 0x000fe200000000ff */
[-C--:B------:R-:W-:Y:S01]  /*14d20*/  FMUL R143, R143, R2.reuse ;  /* 0x000000028f8f7220 */ /* 0x080fe20000400000 */
[----:B------:R-:W-:Y:S01]  /*14d30*/  F2FP.F16.F32.PACK_AB R209, RZ, R209 ;  /* 0x000000d1ffd1723e */ /* 0x000fe200000000ff */
[----:B------:R-:W-:Y:S01]  /*14d40*/  FMUL R144, R144, R2 ;  /* 0x0000000290907220 */ /* 0x000fe20000400000 */
[----:B------:R0:W-:Y:S01]  /*14d50*/  @P5 STG.E.U16 desc[UR44][R8.64+0xa0], R194 ;  /* 0x0000a0c208005986 */ /* 0x0001e2000c10152c */
[----:B------:R-:W-:-:S02]  /*14d60*/  ISETP.GT.AND P5, PT, R0, 0x58, P1 ;  /* 0x000000580000780c */ /* 0x000fc40000fa4270 */
[C---:B------:R-:W-:Y:S01]  /*14d70*/  ISETP.GT.AND P3, PT, R0.reuse, 0x58, P0 ;  /* 0x000000580000780c */ /* 0x040fe20000764270 */
[----:B------:R1:W5:Y:S01]  /*14d80*/  LDL.LU R16, [R1+0x108] ;  /* 0x0001080001107983 */ /* 0x0003620000300800 */
[----:B------:R-:W-:Y:S02]  /*14d90*/  ISETP.GT.AND P4, PT, R0, 0x59, P0 ;  /* 0x000000590000780c */ /* 0x000fe40000784270 */
[----:B0-----:R-:W-:Y:S01]  /*14da0*/  @P2 MOV R8, R12 ;  /* 0x0000000c00082202 */ /* 0x001fe20000000f00 */
[----:B------:R-:W-:-:S05]  /*14db0*/  @P2 IMAD.MOV.U32 R9, RZ, RZ, R13 ;  /* 0x000000ffff092224 */ /* 0x000fca00078e000d */
[----:B------:R0:W-:Y:S01]  /*14dc0*/  @P2 STG.E.U16 desc[UR44][R8.64+0xa2], R195 ;  /* 0x0000a2c308002986 */ /* 0x0001e2000c10152c */
[----:B------:R-:W-:-:S03]  /*14dd0*/  ISETP.GT.AND P2, PT, R0, 0x59, P1 ;  /* 0x000000590000780c */ /* 0x000fc60000f44270 */
[----:B------:R-:W-:Y:S04]  /*14de0*/  @P3 STG.E.U16 desc[UR44][R6.64+0xb0], R196 ;  /* 0x0000b0c406003986 */ /* 0x000fe8000c10152c */
[----:B------:R-:W-:Y:S01]  /*14df0*/  @P4 STG.E.U16 desc[UR44][R6.64+0xb2], R197 ;  /* 0x0000b2c506004986 */ /* 0x000fe2000c10152c */
[----:B0-----:R-:W-:Y:S01]  /*14e00*/  @P5 IMAD.MOV.U32 R8, RZ, RZ, R12 ;  /* 0x000000ffff085224 */ /* 0x001fe200078e000c */
[----:B------:R-:W-:-:S05]  /*14e10*/  @P5 MOV R9, R13 ;  /* 0x0000000d00095202 */ /* 0x000fca0000000f00 */
[----:B------:R0:W-:Y:S01]  /*14e20*/  @P5 STG.E.U16 desc[UR44][R8.64+0xb0], R198 ;  /* 0x0000b0c608005986 */ /* 0x0001e2000c10152c */
[C---:B------:R-:W-:Y:S02]  /*14e30*/  ISETP.GT.AND P5, PT, R0.reuse, 0x60, P1 ;  /* 0x000000600000780c */ /* 0x040fe40000fa4270 */
[C---:B------:R-:W-:Y:S02]  /*14e40*/  ISETP.GT.AND P3, PT, R0.reuse, 0x60, P0 ;  /* 0x000000600000780c */ /* 0x040fe40000764270 */
[----:B------:R-:W-:Y:S01]  /*14e50*/  ISETP.GT.AND P4, PT, R0, 0x61, P0 ;  /* 0x000000610000780c */ /* 0x000fe20000784270 */
[----:B0-----:R-:W-:Y:S02]  /*14e60*/  @P2 IMAD.MOV.U32 R8, RZ, RZ, R12 ;  /* 0x000000ffff082224 */ /* 0x001fe400078e000c */
[----:B------:R-:W-:-:S05]  /*14e70*/  @P2 IMAD.MOV.U32 R9, RZ, RZ, R13 ;  /* 0x000000ffff092224 */ /* 0x000fca00078e000d */
[----:B------:R0:W-:Y:S01]  /*14e80*/  @P2 STG.E.U16 desc[UR44][R8.64+0xb2], R199 ;  /* 0x0000b2c708002986 */ /* 0x0001e2000c10152c */
[----:B------:R-:W-:-:S03]  /*14e90*/  ISETP.GT.AND P2, PT, R0, 0x61, P1 ;  /* 0x000000610000780c */ /* 0x000fc60000f44270 */
[----:B------:R-:W-:Y:S04]  /*14ea0*/  @P3 STG.E.U16 desc[UR44][R6.64+0xc0], R200 ;  /* 0x0000c0c806003986 */ /* 0x000fe8000c10152c */
[----:B------:R-:W-:Y:S01]  /*14eb0*/  @P4 STG.E.U16 desc[UR44][R6.64+0xc2], R201 ;  /* 0x0000c2c906004986 */ /* 0x000fe2000c10152c */
[----:B0-----:R-:W-:Y:S01]  /*14ec0*/  @P5 MOV R8, R12 ;  /* 0x0000000c00085202 */ /* 0x001fe20000000f00 */
[----:B------:R-:W-:Y:S01]  /*14ed0*/  @P5 IMAD.MOV.U32 R9, RZ, RZ, R13 ;  /* 0x000000ffff095224 */ /* 0x000fe200078e000d */
[----:B------:R-:W-:-:S04]  /*14ee0*/  ISETP.GT.AND P3, PT, R0, 0x68, P0 ;  /* 0x000000680000780c */ /* 0x000fc80000764270 */
[----:B------:R0:W-:Y:S01]  /*14ef0*/  @P5 STG.E.U16 desc[UR44][R8.64+0xc0], R202 ;  /* 0x0000c0ca08005986 */ /* 0x0001e2000c10152c */
[C---:B------:R-:W-:Y:S02]  /*14f00*/  ISETP.GT.AND P5, PT, R0.reuse, 0x68, P1 ;  /* 0x000000680000780c */ /* 0x040fe40000fa4270 */
[----:B------:R-:W-:Y:S01]  /*14f10*/  ISETP.GT.AND P4, PT, R0, 0x69, P0 ;  /* 0x000000690000780c */ /* 0x000fe20000784270 */
[----:B0-----:R-:W-:Y:S01]  /*14f20*/  @P2 IMAD.MOV.U32 R8, RZ, RZ, R12 ;  /* 0x000000ffff082224 */ /* 0x001fe200078e000c */
[----:B------:R-:W-:-:S05]  /*14f30*/  @P2 MOV R9, R13 ;  /* 0x0000000d00092202 */ /* 0x000fca0000000f00 */
[----:B------:R0:W-:Y:S01]  /*14f40*/  @P2 STG.E.U16 desc[UR44][R8.64+0xc2], R203 ;  /* 0x0000c2cb08002986 */ /* 0x0001e2000c10152c */
[----:B------:R-:W-:-:S03]  /*14f50*/  ISETP.GT.AND P2, PT, R0, 0x69, P1 ;  /* 0x000000690000780c */ /* 0x000fc60000f44270 */
[----:B------:R-:W-:Y:S01]  /*14f60*/  @P3 STG.E.U16 desc[UR44][R6.64+0xd0], R204 ;  /* 0x0000d0cc06003986 */ /* 0x000fe2000c10152c */
[----:B------:R-:W-:-:S03]  /*14f70*/  ISETP.GT.AND P3, PT, R0, 0x70, P0 ;  /* 0x000000700000780c */ /* 0x000fc60000764270 */
[----:B------:R-:W-:Y:S01]  /*14f80*/  @P4 STG.E.U16 desc[UR44][R6.64+0xd2], R205 ;  /* 0x0000d2cd06004986 */ /* 0x000fe2000c10152c */
[----:B0-----:R-:W-:Y:S02]  /*14f90*/  @P5 IMAD.MOV.U32 R8, RZ, RZ, R12 ;  /* 0x000000ffff085224 */ /* 0x001fe400078e000c */
[----:B------:R-:W-:Y:S01]  /*14fa0*/  @P5 IMAD.MOV.U32 R9, RZ, RZ, R13 ;  /* 0x000000ffff095224 */ /* 0x000fe200078e000d */
[----:B------:R-:W-:-:S04]  /*14fb0*/  ISETP.GT.AND P4, PT, R0, 0x71, P0 ;  /* 0x000000710000780c */ /* 0x000fc80000784270 */
[----:B------:R0:W-:Y:S01]  /*14fc0*/  @P5 STG.E.U16 desc[UR44][R8.64+0xd0], R206 ;  /* 0x0000d0ce08005986 */ /* 0x0001e2000c10152c */
[----:B------:R-:W-:Y:S02]  /*14fd0*/  ISETP.GT.AND P5, PT, R0, 0x70, P1 ;  /* 0x000000700000780c */ /* 0x000fe40000fa4270 */
[----:B0-----:R-:W-:Y:S01]  /*14fe0*/  @P2 MOV R8, R12 ;  /* 0x0000000c00082202 */ /* 0x001fe20000000f00 */
[----:B------:R-:W-:-:S05]  /*14ff0*/  @P2 IMAD.MOV.U32 R9, RZ, RZ, R13 ;  /* 0x000000ffff092224 */ /* 0x000fca00078e000d */
[----:B------:R0:W-:Y:S01]  /*15000*/  @P2 STG.E.U16 desc[UR44][R8.64+0xd2], R207 ;  /* 0x0000d2cf08002986 */ /* 0x0001e2000c10152c */
[----:B------:R-:W-:-:S03]  /*15010*/  ISETP.GT.AND P2, PT, R0, 0x71, P1 ;  /* 0x000000710000780c */ /* 0x000fc60000f44270 */
[----:B------:R-:W-:Y:S01]  /*15020*/  @P3 STG.E.U16 desc[UR44][R6.64+0xe0], R208 ;  /* 0x0000e0d006003986 */ /* 0x000fe2000c10152c */
[C---:B------:R-:W-:Y:S02]  /*15030*/  ISETP.GT.AND P3, PT, R0.reuse, 0x78, P0 ;  /* 0x000000780000780c */ /* 0x040fe40000764270 */
[C---:B------:R-:W-:Y:S01]  /*15040*/  ISETP.GT.AND P0, PT, R0.reuse, 0x79, P0 ;  /* 0x000000790000780c */ /* 0x040fe20000704270 */
[----:B------:R-:W-:Y:S01]  /*15050*/  @P4 STG.E.U16 desc[UR44][R6.64+0xe2], R209 ;  /* 0x0000e2d106004986 */ /* 0x000fe2000c10152c */
[----:B------:R-:W-:Y:S02]  /*15060*/  F2FP.F16.F32.PACK_AB R210, RZ, R210 ;  /* 0x000000d2ffd2723e */ /* 0x000fe400000000ff */
[----:B------:R-:W-:Y:S01]  /*15070*/  ISETP.GT.AND P4, PT, R0, 0x78, P1 ;  /* 0x000000780000780c */ /* 0x000fe20000f84270 */
[----:B0-----:R-:W-:Y:S01]  /*15080*/  @P5 IMAD.MOV.U32 R8, RZ, RZ, R12 ;  /* 0x000000ffff085224 */ /* 0x001fe200078e000c */
[----:B------:R-:W-:Y:S02]  /*15090*/  @P5 MOV R9, R13 ;  /* 0x0000000d00095202 */ /* 0x000fe40000000f00 */
[----:B------:R-:W-:-:S02]  /*150a0*/  F2FP.F16.F32.PACK_AB R211, RZ, R211 ;  /* 0x000000d3ffd3723e */ /* 0x000fc400000000ff */
[----:B------:R-:W-:Y:S01]  /*150b0*/  ISETP.GT.AND P1, PT, R0, 0x79, P1 ;  /* 0x000000790000780c */ /* 0x000fe20000f24270 */
[----:B------:R0:W-:Y:S01]  /*150c0*/  @P5 STG.E.U16 desc[UR44][R8.64+0xe0], R210 ;  /* 0x0000e0d208005986 */ /* 0x0001e2000c10152c */
[----:B------:R-:W-:Y:S02]  /*150d0*/  F2FP.F16.F32.PACK_AB R212, RZ, R212 ;  /* 0x000000d4ffd4723e */ /* 0x000fe400000000ff */
[----:B------:R-:W-:Y:S02]  /*150e0*/  F2FP.F16.F32.PACK_AB R213, RZ, R213 ;  /* 0x000000d5ffd5723e */ /* 0x000fe400000000ff */
[----:B------:R-:W-:Y:S01]  /*150f0*/  F2FP.F16.F32.PACK_AB R214, RZ, R214 ;  /* 0x000000d6ffd6723e */ /* 0x000fe200000000ff */
[----:B0-----:R-:W-:Y:S02]  /*15100*/  @P2 IMAD.MOV.U32 R8, RZ, RZ, R12 ;  /* 0x000000ffff082224 */ /* 0x001fe400078e000c */
[----:B------:R-:W-:Y:S01]  /*15110*/  @P2 IMAD.MOV.U32 R9, RZ, RZ, R13 ;  /* 0x000000ffff092224 */ /* 0x000fe200078e000d */
[----:B------:R-:W-:-:S04]  /*15120*/  F2FP.F16.F32.PACK_AB R215, RZ, R215 ;  /* 0x000000d7ffd7723e */ /* 0x000fc800000000ff */
[----:B------:R0:W-:Y:S04]  /*15130*/  @P2 STG.E.U16 desc[UR44][R8.64+0xe2], R211 ;  /* 0x0000e2d308002986 */ /* 0x0001e8000c10152c */
[----:B------:R-:W-:Y:S01]  /*15140*/  @P3 STG.E.U16 desc[UR44][R6.64+0xf0], R212 ;  /* 0x0000f0d406003986 */ /* 0x000fe2000c10152c */
[----:B------:R-:W-:-:S03]  /*15150*/  ISETP.GT.AND P3, PT, R3, 0x100, PT ;  /* 0x000001000300780c */ /* 0x000fc60003f64270 */
[----:B------:R1:W-:Y:S01]  /*15160*/  @P0 STG.E.U16 desc[UR44][R6.64+0xf2], R213 ;  /* 0x0000f2d506000986 */ /* 0x0003e2000c10152c */
[----:B------:R-:W-:Y:S01]  /*15170*/  ISETP.GT.AND P0, PT, R0, RZ, P3 ;  /* 0x000000ff0000720c */ /* 0x000fe20001f04270 */
[----:B0-----:R-:W-:Y:S01]  /*15180*/  IMAD.U32 R9, RZ, RZ, UR12 ;  /* 0x0000000cff097e24 */ /* 0x001fe2000f8e00ff */
[----:B-1----:R-:W-:Y:S01]  /*15190*/  @P4 MOV R6, R12 ;  /* 0x0000000c00064202 */ /* 0x002fe20000000f00 */
[----:B------:R-:W-:-:S05]  /*151a0*/  @P4 IMAD.MOV.U32 R7, RZ, RZ, R13 ;  /* 0x000000ffff074224 */ /* 0x000fca00078e000d */
[----:B------:R0:W-:Y:S04]  /*151b0*/  @P4 STG.E.U16 desc[UR44][R6.64+0xf0], R214 ;  /* 0x0000f0d606004986 */ /* 0x0001e8000c10152c */
[----:B------:R1:W-:Y:S01]  /*151c0*/  @P1 STG.E.U16 desc[UR44][R12.64+0xf2], R215 ;  /* 0x0000f2d70c001986 */ /* 0x0003e2000c10152c */
[----:B------:R-:W-:Y:S02]  /*151d0*/  ISETP.GT.AND P1, PT, R0, 0x1, P3 ;  /* 0x000000010000780c */ /* 0x000fe40001f24270 */
[C---:B------:R-:W-:Y:S02]  /*151e0*/  IADD3 R8, P4, R4.reuse, UR12, RZ ;  /* 0x0000000c04087c10 */ /* 0x040fe4000ff9e0ff */
[----:B------:R-:W-:Y:S02]  /*151f0*/  F2FP.F16.F32.PACK_AB R88, RZ, R88 ;  /* 0x00000058ff58723e */ /* 0x000fe400000000ff */
[----:B0-----:R-:W-:-:S02]  /*15200*/  IADD3 R6, P5, P6, R4, UR5, R9 ;  /* 0x0000000504067c10 */ /* 0x001fc4000febe009 */
[----:B------:R-:W-:Y:S02]  /*15210*/  MOV R7, UR11 ;  /* 0x0000000b00077c02 */ /* 0x000fe40008000f00 */
[----:B------:R-:W-:Y:S02]  /*15220*/  IADD3.X R9, R5, UR11, RZ, P4, !PT ;  /* 0x0000000b05097c10 */ /* 0x000fe4000a7fe4ff */
[----:B------:R-:W-:Y:S02]  /*15230*/  F2FP.F16.F32.PACK_AB R89, RZ, R89 ;  /* 0x00000059ff59723e */ /* 0x000fe400000000ff */
[----:B------:R-:W-:Y:S01]  /*15240*/  ISETP.GT.AND P2, PT, R3, 0x108, PT ;  /* 0x000001080300780c */ /* 0x000fe20003f44270 */
[----:B------:R-:W-:Y:S01]  /*15250*/  @P0 STG.E.U16 desc[UR44][R8.64], R88 ;  /* 0x0000005808000986 */ /* 0x000fe2000c10152c */
[----:B------:R-:W-:Y:S02]  /*15260*/  IADD3.X R7, R5, UR4, R7, P5, P6 ;  /* 0x0000000405077c10 */ /* 0x000fe4000afec407 */
[C---:B------:R-:W-:Y:S01]  /*15270*/  ISETP.GT.AND P5, PT, R0.reuse, RZ, P2 ;  /* 0x000000ff0000720c */ /* 0x040fe200017a4270 */
[----:B------:R-:W-:Y:S01]  /*15280*/  @P1 STG.E.U16 desc[UR44][R8.64+0x2], R89 ;  /* 0x0000025908001986 */ /* 0x000fe2000c10152c */
[----:B------:R-:W-:-:S02]  /*15290*/  ISETP.GT.AND P0, PT, R0, 0x1, P2 ;  /* 0x000000010000780c */ /* 0x000fc40001704270 */
[----:B------:R-:W-:Y:S02]  /*152a0*/  ISETP.GT.AND P1, PT, R0, 0x8, P3 ;  /* 0x000000080000780c */ /* 0x000fe40001f24270 */
[C---:B------:R-:W-:Y:S02]  /*152b0*/  IADD3 R10, P4, R8.reuse, UR5, RZ ;  /* 0x00000005080a7c10 */ /* 0x040fe4000ff9e0ff */
[----:B-1----:R-:W-:Y:S02]  /*152c0*/  IADD3 R12, P6, R8, UR5, RZ ;  /* 0x00000005080c7c10 */ /* 0x002fe4000ffde0ff */
[----:B------:R-:W-:Y:S02]  /*152d0*/  F2FP.F16.F32.PACK_AB R90, RZ, R90 ;  /* 0x0000005aff5a723e */ /* 0x000fe400000000ff */
[----:B------:R-:W-:Y:S02]  /*152e0*/  IADD3.X R11, R9, UR4, RZ, P4, !PT ;  /* 0x00000004090b7c10 */ /* 0x000fe4000a7fe4ff */
[----:B------:R-:W-:-:S02]  /*152f0*/  F2FP.F16.F32.PACK_AB R91, RZ, R91 ;  /* 0x0000005bff5b723e */ /* 0x000fc400000000ff */
[----:B------:R-:W-:Y:S02]  /*15300*/  IADD3.X R13, R9, UR4, RZ, P6, !PT ;  /* 0x00000004090d7c10 */ /* 0x000fe4000b7fe4ff */
[----:B------:R-:W-:Y:S01]  /*15310*/  F2FP.F16.F32.PACK_AB R92, RZ, R92 ;  /* 0x0000005cff5c723e */ /* 0x000fe200000000ff */
[----:B------:R0:W-:Y:S01]  /*15320*/  @P5 STG.E.U16 desc[UR44][R10.64], R90 ;  /* 0x0000005a0a005986 */ /* 0x0001e2000c10152c */
[C---:B------:R-:W-:Y:S02]  /*15330*/  ISETP.GT.AND P4, PT, R0.reuse, 0x9, P3 ;  /* 0x000000090000780c */ /* 0x040fe40001f84270 */
[C---:B------:R-:W-:Y:S01]  /*15340*/  ISETP.GT.AND P5, PT, R0.reuse, 0x8, P2 ;  /* 0x000000080000780c */ /* 0x040fe200017a4270 */
[----:B------:R-:W-:Y:S01]  /*15350*/  @P0 STG.E.U16 desc[UR44][R12.64+0x2], R91 ;  /* 0x0000025b0c000986 */ /* 0x000fe2000c10152c */
[----:B------:R-:W-:-:S03]  /*15360*/  ISETP.GT.AND P0, PT, R0, 0x9, P2 ;  /* 0x000000090000780c */ /* 0x000fc60001704270 */
[----:B------:R-:W-:Y:S01]  /*15370*/  @P1 STG.E.U16 desc[UR44][R8.64+0x10], R92 ;  /* 0x0000105c08001986 */ /* 0x000fe2000c10152c */
[C---:B------:R-:W-:Y:S02]  /*15380*/  ISETP.GT.AND P1, PT, R0.reuse, 0x10, P3 ;  /* 0x000000100000780c */ /* 0x040fe40001f24270 */
[----:B------:R-:W-:Y:S02]  /*15390*/  F2FP.F16.F32.PACK_AB R93, RZ, R93 ;  /* 0x0000005dff5d723e */ /* 0x000fe400000000ff */
[----:B------:R-:W-:Y:S02]  /*153a0*/  F2FP.F16.F32.PACK_AB R94, RZ, R94 ;  /* 0x0000005eff5e723e */ /* 0x000fe400000000ff */
[----:B------:R-:W-:Y:S02]  /*153b0*/  F2FP.F16.F32.PACK_AB R95, RZ, R95 ;  /* 0x0000005fff5f723e */ /* 0x000fe400000000ff */
[----:B------:R-:W-:Y:S01]  /*153c0*/  F2FP.F16.F32.PACK_AB R96, RZ, R96 ;  /* 0x00000060ff60723e */ /* 0x000fe200000000ff */
        /* <DEDUP_REMOVED lines=100> */
[----:B------:R-:W-:Y:S04]  /*15a10*/  @P0 STG.E.U16 desc[UR44][R6.64+0x92], R127 ;  /* 0x0000927f06000986 */ /* 0x000fe8000c10152c */
[----:B------:R-:W-:Y:S01]  /*15a20*/  @P1 STG.E.U16 desc[UR44][R8.64+0xa0], R128 ;  /* 0x0000a08008001986 */ /* 0x000fe2000c10152c */
[C---:B------:R-:W-:Y:S02]  /*15a30*/  ISETP.GT.AND P1, PT, R0.reuse, 0x51, P2 ;  /* 0x000000510000780c */ /* 0x040fe40001724270 */
[----:B------:R-:W-:Y:S02]  /*15a40*/  F2FP.F16.F32.PACK_AB R129, RZ, R129 ;  /* 0x00000081ff81723e */ /* 0x000fe400000000ff */
[----:B------:R-:W-:Y:S02]  /*15a50*/  F2FP.F16.F32.PACK_AB R130, RZ, R130 ;  /* 0x00000082ff82723e */ /* 0x000fe400000000ff */
[----:B------:R-:W-:Y:S01]  /*15a60*/  F2FP.F16.F32.PACK_AB R131, RZ, R131 ;  /* 0x00000083ff83723e */ /* 0x000fe200000000ff */
[----:B------:R-:W-:Y:S01]  /*15a70*/  @P4 STG.E.U16 desc[UR44][R8.64+0xa2], R129 ;  /* 0x0000a28108004986 */ /* 0x000fe2000c10152c */
[----:B------:R-:W-:-:S03]  /*15a80*/  ISETP.GT.AND P4, PT, R0, 0x58, P3 ;  /* 0x000000580000780c */ /* 0x000fc60001f84270 */
[----:B------:R-:W-:Y:S01]  /*15a90*/  @P5 STG.E.U16 desc[UR44][R6.64+0xa0], R130 ;  /* 0x0000a08206005986 */ /* 0x000fe2000c10152c */
[C---:B------:R-:W-:Y:S02]  /*15aa0*/  ISETP.GT.AND P5, PT, R0.reuse, 0x59, P3 ;  /* 0x000000590000780c */ /* 0x040fe40001fa4270 */
[C---:B------:R-:W-:Y:S01]  /*15ab0*/  ISETP.GT.AND P0, PT, R0.reuse, 0x58, P2 ;  /* 0x000000580000780c */ /* 0x040fe20001704270 */
[----:B------:R-:W-:Y:S01]  /*15ac0*/  @P1 STG.E.U16 desc[UR44][R6.64+0xa2], R131 ;  /* 0x0000a28306001986 */ /* 0x000fe2000c10152c */
[C---:B------:R-:W-:Y:S02]  /*15ad0*/  ISETP.GT.AND P1, PT, R0.reuse, 0x59, P2 ;  /* 0x000000590000780c */ /* 0x040fe40001724270 */
[----:B------:R-:W-:Y:S02]  /*15ae0*/  ISETP.GT.AND P6, PT, R0, 0x60, P3 ;  /* 0x000000600000780c */ /* 0x000fe40001fc4270 */
[----:B------:R-:W-:Y:S02]  /*15af0*/  F2FP.F16.F32.PACK_AB R132, RZ, R132 ;  /* 0x00000084ff84723e */ /* 0x000fe400000000ff */
[----:B------:R-:W-:-:S02]  /*15b00*/  F2FP.F16.F32.PACK_AB R133, RZ, R133 ;  /* 0x00000085ff85723e */ /* 0x000fc400000000ff */
        /* <DEDUP_REMOVED lines=8> */
[----:B------:R-:W-:Y:S04]  /*15b90*/  @P1 STG.E.U16 desc[UR44][R6.64+0xb2], R135 ;  /* 0x0000b28706001986 */ /* 0x000fe8000c10152c */
[----:B------:R-:W-:Y:S01]  /*15ba0*/  @P6 STG.E.U16 desc[UR44][R8.64+0xc0], R136 ;  /* 0x0000c08808006986 */ /* 0x000fe2000c10152c */
[----:B------:R-:W-:Y:S02]  /*15bb0*/  ISETP.GT.AND P6, PT, R0, 0x61, P2 ;  /* 0x000000610000780c */ /* 0x000fe400017c4270 */
        /* <DEDUP_REMOVED lines=11> */
[----:B------:R-:W-:Y:S01]  /*15c70*/  F2FP.F16.F32.PACK_AB R142, RZ, R142 ;  /* 0x0000008eff8e723e */ /* 0x000fe200000000ff */
[----:B------:R-:W-:Y:S01]  /*15c80*/  @P4 STG.E.U16 desc[UR44][R8.64+0xd0], R140 ;  /* 0x0000d08c08004986 */ /* 0x000fe2000c10152c */
[----:B------:R-:W-:-:S03]  /*15c90*/  ISETP.GT.AND P4, PT, R0, 0x70, P3 ;  /* 0x000000700000780c */ /* 0x000fc60001f84270 */
[----:B------:R-:W-:Y:S04]  /*15ca0*/  @P5 STG.E.U16 desc[UR44][R8.64+0xd2], R141 ;  /* 0x0000d28d08005986 */ /* 0x000fe8000c10152c */
[----:B------:R-:W-:Y:S01]  /*15cb0*/  @P6 STG.E.U16 desc[UR44][R6.64+0xd0], R142 ;  /* 0x0000d08e06006986 */ /* 0x000fe2000c10152c */
[C---:B------:R-:W-:Y:S02]  /*15cc0*/  ISETP.GT.AND P6, PT, R0.reuse, 0x69, P2 ;  /* 0x000000690000780c */ /* 0x040fe400017c4270 */
[----:B------:R-:W-:Y:S01]  /*15cd0*/  ISETP.GT.AND P5, PT, R0, 0x71, P3 ;  /* 0x000000710000780c */ /* 0x000fe20001fa4270 */
[----:B------:R-:W-:Y:S01]  /*15ce0*/  FMUL R145, R145, R2 ;  /* 0x0000000291917220 */ /* 0x000fe20000400000 */
[----:B------:R-:W-:Y:S02]  /*15cf0*/  F2FP.F16.F32.PACK_AB R143, RZ, R143 ;  /* 0x0000008fff8f723e */ /* 0x000fe400000000ff */
[----:B------:R-:W-:-:S02]  /*15d00*/  F2FP.F16.F32.PACK_AB R144, RZ, R144 ;  /* 0x00000090ff90723e */ /* 0x000fc400000000ff */
[----:B------:R-:W-:Y:S01]  /*15d10*/  F2FP.F16.F32.PACK_AB R145, RZ, R145 ;  /* 0x00000091ff91723e */ /* 0x000fe200000000ff */
[----:B------:R-:W-:-:S04]  /*15d20*/  FMUL R146, R146, R2 ;  /* 0x0000000292927220 */ /* 0x000fc80000400000 */
[----:B------:R-:W-:Y:S01]  /*15d30*/  @P6 STG.E.U16 desc[UR44][R6.64+0xd2], R143 ;  /* 0x0000d28f06006986 */ /* 0x000fe2000c10152c */
[----:B------:R-:W-:-:S03]  /*15d40*/  ISETP.GT.AND P6, PT, R0, 0x70, P2 ;  /* 0x000000700000780c */ /* 0x000fc600017c4270 */
[----:B------:R-:W-:Y:S01]  /*15d50*/  @P4 STG.E.U16 desc[UR44][R8.64+0xe0], R144 ;  /* 0x0000e09008004986 */ /* 0x000fe2000c10152c */
[C---:B------:R-:W-:Y:S01]  /*15d60*/  ISETP.GT.AND P4, PT, R0.reuse, 0x71, P2 ;  /* 0x000000710000780c */ /* 0x040fe20001784270 */
[-C--:B------:R-:W-:Y:S02]  /*15d70*/  FMUL R147, R147, R2.reuse ;  /* 0x0000000293937220 */ /* 0x080fe40000400000 */
[----:B------:R-:W-:Y:S01]  /*15d80*/  @P5 STG.E.U16 desc[UR44][R8.64+0xe2], R145 ;  /* 0x0000e29108005986 */ /* 0x000fe2000c10152c */
[----:B------:R-:W-:Y:S01]  /*15d90*/  ISETP.GT.AND P5, PT, R0, 0x78, P3 ;  /* 0x000000780000780c */ /* 0x000fe20001fa4270 */
[----:B------:R-:W-:Y:S01]  /*15da0*/  FMUL R148, R148, R2 ;  /* 0x0000000294947220 */ /* 0x000fe20000400000 */
[----:B------:R-:W-:Y:S02]  /*15db0*/  F2FP.F16.F32.PACK_AB R146, RZ, R146 ;  /* 0x00000092ff92723e */ /* 0x000fe400000000ff */
[----:B------:R-:W-:Y:S02]  /*15dc0*/  F2FP.F16.F32.PACK_AB R147, RZ, R147 ;  /* 0x00000093ff93723e */ /* 0x000fe400000000ff */
[----:B------:R-:W-:Y:S01]  /*15dd0*/  F2FP.F16.F32.PACK_AB R148, RZ, R148 ;  /* 0x00000094ff94723e */ /* 0x000fe200000000ff */
[----:B------:R-:W-:Y:S01]  /*15de0*/  @P6 STG.E.U16 desc[UR44][R6.64+0xe0], R146 ;  /* 0x0000e09206006986 */ /* 0x000fe2000c10152c */
[----:B------:R-:W-:-:S02]  /*15df0*/  ISETP.GT.AND P1, PT, R3, 0x180, PT ;  /* 0x000001800300780c */ /* 0x000fc40003f24270 */
[C---:B------:R-:W-:Y:S01]  /*15e00*/  ISETP.GT.AND P3, PT, R0.reuse, 0x79, P3 ;  /* 0x000000790000780c */ /* 0x040fe20001f64270 */
[----:B------:R-:W-:Y:S01]  /*15e10*/  @P4 STG.E.U16 desc[UR44][R6.64+0xe2], R147 ;  /* 0x0000e29306004986 */ /* 0x000fe2000c10152c */
[C---:B------:R-:W-:Y:S01]  /*15e20*/  ISETP.GT.AND P4, PT, R0.reuse, 0x78, P2 ;  /* 0x000000780000780c */ /* 0x040fe20001784270 */
[-C--:B------:R-:W-:Y:S01]  /*15e30*/  FMUL R149, R149, R2.reuse ;  /* 0x0000000295957220 */ /* 0x080fe20000400000 */
[----:B------:R-:W-:Y:S01]  /*15e40*/  ISETP.GT.AND P2, PT, R0, 0x79, P2 ;  /* 0x000000790000780c */ /* 0x000fe20001744270 */
[----:B------:R-:W-:Y:S01]  /*15e50*/  @P5 STG.E.U16 desc[UR44][R8.64+0xf0], R148 ;  /* 0x0000f09408005986 */ /* 0x000fe2000c10152c */
[-C--:B------:R-:W-:Y:S01]  /*15e60*/  FMUL R150, R150, R2.reuse ;  /* 0x0000000296967220 */ /* 0x080fe20000400000 */
[----:B------:R-:W-:Y:S01]  /*15e70*/  ISETP.GT.AND P5, PT, R0, RZ, P1 ;  /* 0x000000ff0000720c */ /* 0x000fe20000fa4270 */
[----:B------:R-:W-:Y:S01]  /*15e80*/  FMUL R151, R151, R2 ;  /* 0x0000000297977220 */ /* 0x000fe20000400000 */
[----:B------:R-:W-:Y:S01]  /*15e90*/  ISETP.GT.AND P0, PT, R3, 0x188, PT ;  /* 0x000001880300780c */ /* 0x000fe20003f04270 */
[----:B------:R-:W-:Y:S01]  /*15ea0*/  IMAD.U32 R3, RZ, RZ, UR8 ;  /* 0x00000008ff037e24 */ /* 0x000fe2000f8e00ff */
[----:B------:R-:W-:-:S02]  /*15eb0*/  F2FP.F16.F32.PACK_AB R149, RZ, R149 ;  /* 0x00000095ff95723e */ /* 0x000fc400000000ff */
[----:B------:R-:W-:Y:S01]  /*15ec0*/  F2FP.F16.F32.PACK_AB R150, RZ, R150 ;  /* 0x00000096ff96723e */ /* 0x000fe200000000ff */
[----:B------:R-:W-:Y:S01]  /*15ed0*/  UIMAD UR11, UR9, 0x300, URZ ;  /* 0x00000300090b78a4 */ /* 0x000fe2000f8e023f */
[----:B------:R-:W-:Y:S01]  /*15ee0*/  F2FP.F16.F32.PACK_AB R151, RZ, R151 ;  /* 0x00000097ff97723e */ /* 0x000fe200000000ff */
[----:B------:R-:W-:Y:S01]  /*15ef0*/  FMUL R24, R24, R2 ;  /* 0x0000000218187220 */ /* 0x000fe20000400000 */
[----:B------:R-:W-:Y:S01]  /*15f00*/  IMAD.WIDE.U32 R4, R3, 0x300, R4 ;  /* 0x0000030003047825 */ /* 0x000fe200078e0004 */
[----:B------:R1:W-:Y:S04]  /*15f10*/  @P3 STG.E.U16 desc[UR44][R8.64+0xf2], R149 ;  /* 0x0000f29508003986 */ /* 0x0003e8000c10152c */
[----:B------:R-:W-:Y:S01]  /*15f20*/  @P4 STG.E.U16 desc[UR44][R6.64+0xf0], R150 ;  /* 0x0000f09606004986 */ /* 0x000fe2000c10152c */
[----:B------:R-:W-:Y:S01]  /*15f30*/  F2FP.F16.F32.PACK_AB R24, RZ, R24 ;  /* 0x00000018ff18723e */ /* 0x000fe200000000ff */
[----:B0-----:R-:W-:-:S02]  /*15f40*/  VIADD R11, R5, UR11 ;  /* 0x0000000b050b7c36 */ /* 0x001fc40008000000 */
[----:B------:R-:W-:Y:S01]  /*15f50*/  @P2 STG.E.U16 desc[UR44][R6.64+0xf2], R151 ;  /* 0x0000f29706002986 */ /* 0x000fe2000c10152c */
[C---:B------:R-:W-:Y:S02]  /*15f60*/  ISETP.GT.AND P2, PT, R0.reuse, 0x1, P1 ;  /* 0x000000010000780c */ /* 0x040fe40000f44270 */
[----:B------:R-:W-:Y:S02]  /*15f70*/  @P5 MOV R10, R4 ;  /* 0x00000004000a5202 */ /* 0x000fe40000000f00 */
[C---:B------:R-:W-:Y:S01]  /*15f80*/  ISETP.GT.AND P4, PT, R0.reuse, RZ, P0 ;  /* 0x000000ff0000720c */ /* 0x040fe20000784270 */
[-C--:B------:R-:W-:Y:S02]  /*15f90*/  FMUL R25, R25, R2.reuse ;  /* 0x0000000219197220 */ /* 0x080fe40000400000 */
[----:B------:R0:W-:Y:S01]  /*15fa0*/  @P5 STG.E.U16 desc[UR44][R10.64], R24 ;  /* 0x000000180a005986 */ /* 0x0001e2000c10152c */
[----:B------:R-:W-:Y:S01]  /*15fb0*/  ISETP.GT.AND P5, PT, R0, 0x1, P0 ;  /* 0x000000010000780c */ /* 0x000fe200007a4270 */
[-C--:B------:R-:W-:Y:S01]  /*15fc0*/  FMUL R26, R26, R2.reuse ;  /* 0x000000021a1a7220 */ /* 0x080fe20000400000 */
[----:B------:R-:W-:Y:S01]  /*15fd0*/  ISETP.GT.AND P3, PT, R0, 0x8, P1 ;  /* 0x000000080000780c */ /* 0x000fe20000f64270 */
[-C--:B------:R-:W-:Y:S01]  /*15fe0*/  FMUL R27, R27, R2.reuse ;  /* 0x000000021b1b7220 */ /* 0x080fe20000400000 */
[----:B-1----:R-:W-:Y:S01]  /*15ff0*/  IADD3 R8, P6, R4, UR5, RZ ;  /* 0x0000000504087c10 */ /* 0x002fe2000ffde0ff */
[----:B------:R-:W-:Y:S01]  /*16000*/  FMUL R28, R28, R2 ;  /* 0x000000021c1c7220 */ /* 0x000fe20000400000 */
[----:B------:R-:W-:-:S02]  /*16010*/  F2FP.F16.F32.PACK_AB R25, RZ, R25 ;  /* 0x00000019ff19723e */ /* 0x000fc400000000ff */
[----:B------:R-:W-:Y:S02]  /*16020*/  F2FP.F16.F32.PACK_AB R26, RZ, R26 ;  /* 0x0000001aff1a723e */ /* 0x000fe400000000ff */
[----:B------:R-:W-:Y:S01]  /*16030*/  IADD3.X R9, R11, UR4, RZ, P6, !PT ;  /* 0x000000040b097c10 */ /* 0x000fe2000b7fe4ff */
[----:B0-----:R-:W-:Y:S01]  /*16040*/  @P2 IMAD.MOV.U32 R10, RZ, RZ, R4 ;  /* 0x000000ffff0a2224 */ /* 0x001fe200078e0004 */
[----:B------:R-:W-:Y:S01]  /*16050*/  F2FP.F16.F32.PACK_AB R27, RZ, R27 ;  /* 0x0000001bff1b723e */ /* 0x000fe200000000ff */
[----:B------:R-:W-:Y:S01]  /*16060*/  VIADD R5, R5, UR11 ;  /* 0x0000000b05057c36 */ /* 0x000fe20008000000 */
[----:B------:R-:W-:Y:S02]  /*16070*/  F2FP.F16.F32.PACK_AB R28, RZ, R28 ;  /* 0x0000001cff1c723e */ /* 0x000fe400000000ff */
[----:B------:R-:W-:Y:S04]  /*16080*/  @P2 STG.E.U16 desc[UR44][R10.64+0x2], R25 ;  /* 0x000002190a002986 */ /* 0x000fe8000c10152c */
[----:B------:R-:W-:Y:S01]  /*16090*/  @P4 STG.E.U16 desc[UR44][R8.64], R26 ;  /* 0x0000001a08004986 */ /* 0x000fe2000c10152c */
[----:B------:R-:W-:-:S03]  /*160a0*/  ISETP.GT.AND P4, PT, R0, 0x9, P0 ;  /* 0x000000090000780c */ /* 0x000fc60000784270 */
[----:B------:R0:W-:Y:S01]  /*160b0*/  @P5 STG.E.U16 desc[UR44][R8.64+0x2], R27 ;  /* 0x0000021b08005986 */ /* 0x0001e2000c10152c */
[----:B------:R-:W-:-:S03]  /*160c0*/  ISETP.GT.AND P5, PT, R0, 0x9, P1 ;  /* 0x000000090000780c */ /* 0x000fc60000fa4270 */
[----:B------:R-:W-:Y:S01]  /*160d0*/  @P3 STG.E.U16 desc[UR44][R4.64+0x10], R28 ;  /* 0x0000101c04003986 */ /* 0x000fe2000c10152c */
[----:B------:R-:W-:Y:S01]  /*160e0*/  ISETP.GT.AND P3, PT, R0, 0x8, P0 ;  /* 0x000000080000780c */ /* 0x000fe20000764270 */
[-C--:B------:R-:W-:Y:S01]  /*160f0*/  FMUL R29, R29, R2.reuse ;  /* 0x000000021d1d7220 */ /* 0x080fe20000400000 */
[-C--:B------:R-:W-:Y:S01]  /*16100*/  FMUL R30, R30, R2.reuse ;  /* 0x000000021e1e7220 */ /* 0x080fe20000400000 */
[----:B------:R-:W-:Y:S01]  /*16110*/  FMUL R31, R31, R2 ;  /* 0x000000021f1f7220 */ /* 0x000fe20000400000 */
[----:B------:R-:W-:Y:S02]  /*16120*/  IADD3 R6, P6, R4, UR5, RZ ;  /* 0x0000000504067c10 */ /* 0x000fe4000ffde0ff */
[----:B------:R-:W-:Y:S02]  /*16130*/  F2FP.F16.F32.PACK_AB R29, RZ, R29 ;  /* 0x0000001dff1d723e */ /* 0x000fe400000000ff */
[----:B------:R-:W-:Y:S02]  /*16140*/  F2FP.F16.F32.PACK_AB R30, RZ, R30 ;  /* 0x0000001eff1e723e */ /* 0x000fe400000000ff */
[----:B------:R-:W-:-:S02]  /*16150*/  IADD3.X R7, R5, UR4, RZ, P6, !PT ;  /* 0x0000000405077c10 */ /* 0x000fc4000b7fe4ff */
[----:B------:R-:W-:Y:S01]  /*16160*/  F2FP.F16.F32.PACK_AB R31, RZ, R31 ;  /* 0x0000001fff1f723e */ /* 0x000fe200000000ff */
[----:B------:R-:W-:Y:S01]  /*16170*/  @P5 STG.E.U16 desc[UR44][R4.64+0x12], R29 ;  /* 0x0000121d04005986 */ /* 0x000fe2000c10152c */
[----:B------:R-:W-:-:S03]  /*16180*/  ISETP.GT.AND P2, PT, R0, 0x10, P1 ;  /* 0x000000100000780c */ /* 0x000fc60000f44270 */
[----:B------:R-:W-:Y:S01]  /*16190*/  @P3 STG.E.U16 desc[UR44][R6.64+0x10], R30 ;  /* 0x0000101e06003986 */ /* 0x000fe2000c10152c */
[----:B------:R-:W-:Y:S01]  /*161a0*/  ISETP.GT.AND P3, PT, R0, 0x11, P1 ;  /* 0x000000110000780c */ /* 0x000fe20000f64270 */
[-C--:B------:R-:W-:Y:S02]  /*161b0*/  FMUL R32, R32, R2.reuse ;  /* 0x0000000220207220 */ /* 0x080fe40000400000 */
[----:B------:R-:W-:Y:S01]  /*161c0*/  @P4 STG.E.U16 desc[UR44][R6.64+0x12], R31 ;  /* 0x0000121f06004986 */ /* 0x000fe2000c10152c */
[C---:B------:R-:W-:Y:S01]  /*161d0*/  ISETP.GT.AND P4, PT, R0.reuse, 0x10, P0 ;  /* 0x000000100000780c */ /* 0x040fe20000784270 */
[-C--:B------:R-:W-:Y:S01]  /*161e0*/  FMUL R33, R33, R2.reuse ;  /* 0x0000000221217220 */ /* 0x080fe20000400000 */
[----:B------:R-:W-:Y:S01]  /*161f0*/  ISETP.GT.AND P5, PT, R0, 0x11, P0 ;  /* 0x000000110000780c */ /* 0x000fe200007a4270 */
[-C--:B------:R-:W-:Y:S01]  /*16200*/  FMUL R34, R34, R2.reuse ;  /* 0x0000000222227220 */ /* 0x080fe20000400000 */
[----:B------:R-:W-:Y:S01]  /*16210*/  FMUL R35, R35, R2 ;  /* 0x0000000223237220 */ /* 0x000fe20000400000 */
[----:B------:R-:W-:-:S02]  /*16220*/  F2FP.F16.F32.PACK_AB R32, RZ, R32 ;  /* 0x00000020ff20723e */ /* 0x000fc400000000ff */
[----:B------:R-:W-:Y:S02]  /*16230*/  F2FP.F16.F32.PACK_AB R33, RZ, R33 ;  /* 0x00000021ff21723e */ /* 0x000fe400000000ff */
[----:B------:R-:W-:Y:S02]  /*16240*/  F2FP.F16.F32.PACK_AB R34, RZ, R34 ;  /* 0x00000022ff22723e */ /* 0x000fe400000000ff */
        /* <DEDUP_REMOVED lines=8> */
[-C--:B------:R-:W-:Y:S02]  /*162d0*/  FMUL R37, R37, R2.reuse ;  /* 0x0000000225257220 */ /* 0x080fe40000400000 */
[----:B------:R-:W-:Y:S01]  /*162e0*/  @P5 STG.E.U16 desc[UR44][R6.64+0x22], R35 ;  /* 0x0000222306005986 */ /* 0x000fe2000c10152c */
        /* <DEDUP_REMOVED lines=156> */
[-C--:B------:R-:W-:Y:S01]  /*16cb0*/  FMUL R76, R76, R2.reuse ;  /* 0x000000024c4c7220 */ /* 0x080fe20000400000 */
[C---:B------:R-:W-:Y:S02]  /*16cc0*/  ISETP.GT.AND P6, PT, R0.reuse, 0x69, P0 ;  /* 0x000000690000780c */ /* 0x040fe400007c4270 */
        /* <DEDUP_REMOVED lines=10> */
[C---:B------:R-:W-:Y:S02]  /*16d70*/  ISETP.GT.AND P4, PT, R0.reuse, 0x70, P1 ;  /* 0x000000700000780c */ /* 0x040fe40000f84270 */
[C---:B------:R-:W-:Y:S01]  /*16d80*/  ISETP.GT.AND P2, PT, R0.reuse, 0x71, P1 ;  /* 0x000000710000780c */ /* 0x040fe20000f44270 */
[----:B------:R-:W-:Y:S01]  /*16d90*/  @P3 STG.E.U16 desc[UR44][R4.64+0xd2], R77 ;  /* 0x0000d24d04003986 */ /* 0x000fe2000c10152c */
[C---:B------:R-:W-:Y:S02]  /*16da0*/  ISETP.GT.AND P3, PT, R0.reuse, 0x78, P1 ;  /* 0x000000780000780c */ /* 0x040fe40000f64270 */
[----:B------:R-:W-:Y:S01]  /*16db0*/  ISETP.GT.AND P1, PT, R0, 0x79, P1 ;  /* 0x000000790000780c */ /* 0x000fe20000f24270 */
[----:B------:R-:W-:Y:S01]  /*16dc0*/  @P5 STG.E.U16 desc[UR44][R6.64+0xd0], R78 ;  /* 0x0000d04e06005986 */ /* 0x000fe2000c10152c */
[----:B------:R-:W-:-:S03]  /*16dd0*/  FMUL R80, R80, R2 ;  /* 0x0000000250507220 */ /* 0x000fc60000400000 */
[----:B------:R-:W-:Y:S01]  /*16de0*/  @P6 STG.E.U16 desc[UR44][R6.64+0xd2], R79 ;  /* 0x0000d24f06006986 */ /* 0x000fe2000c10152c */
[C---:B------:R-:W-:Y:S01]  /*16df0*/  ISETP.GT.AND P6, PT, R0.reuse, 0x70, P0 ;  /* 0x000000700000780c */ /* 0x040fe200007c4270 */
[----:B------:R-:W-:Y:S01]  /*16e00*/  FMUL R81, R81, R2 ;  /* 0x0000000251517220 */ /* 0x000fe20000400000 */
[----:B------:R-:W-:Y:S02]  /*16e10*/  F2FP.F16.F32.PACK_AB R80, RZ, R80 ;  /* 0x00000050ff50723e */ /* 0x000fe400000000ff */
[----:B------:R-:W-:Y:S01]  /*16e20*/  ISETP.GT.AND P5, PT, R0, 0x71, P0 ;  /* 0x000000710000780c */ /* 0x000fe200007a4270 */
[----:B------:R-:W-:Y:S01]  /*16e30*/  FMUL R82, R82, R2 ;  /* 0x0000000252527220 */ /* 0x000fe20000400000 */
[----:B------:R-:W-:Y:S01]  /*16e40*/  F2FP.F16.F32.PACK_AB R81, RZ, R81 ;  /* 0x00000051ff51723e */ /* 0x000fe200000000ff */
[----:B------:R-:W-:Y:S01]  /*16e50*/  @P4 STG.E.U16 desc[UR44][R4.64+0xe0], R80 ;  /* 0x0000e05004004986 */ /* 0x000fe2000c10152c */
[----:B------:R-:W-:Y:S01]  /*16e60*/  ISETP.GT.AND P4, PT, R0, 0x78, P0 ;  /* 0x000000780000780c */ /* 0x000fe20000784270 */
[----:B0-----:R-:W-:Y:S01]  /*16e70*/  @P3 IMAD.MOV.U32 R9, RZ, RZ, R5 ;  /* 0x000000ffff093224 */ /* 0x001fe200078e0005 */
[----:B------:R-:W-:Y:S01]  /*16e80*/  @P3 MOV R8, R4 ;  /* 0x0000000400083202 */ /* 0x000fe20000000f00 */
[----:B------:R-:W-:Y:S01]  /*16e90*/  @P1 IMAD.MOV.U32 R10, RZ, RZ, R4 ;  /* 0x000000ffff0a1224 */ /* 0x000fe200078e0004 */
[----:B------:R-:W-:Y:S01]  /*16ea0*/  @P1 MOV R11, R5 ;  /* 0x00000005000b1202 */ /* 0x000fe20000000f00 */
[----:B------:R0:W-:Y:S01]  /*16eb0*/  @P2 STG.E.U16 desc[UR44][R4.64+0xe2], R81 ;  /* 0x0000e25104002986 */ /* 0x0001e2000c10152c */
[----:B------:R-:W-:Y:S01]  /*16ec0*/  F2FP.F16.F32.PACK_AB R82, RZ, R82 ;  /* 0x00000052ff52723e */ /* 0x000fe200000000ff */
[-C--:B--2---:R-:W-:Y:S01]  /*16ed0*/  FMUL R83, R83, R2.reuse ;  /* 0x0000000253537220 */ /* 0x084fe20000400000 */
[-C--:B---3--:R-:W-:Y:S01]  /*16ee0*/  FMUL R84, R84, R2.reuse ;  /* 0x0000000254547220 */ /* 0x088fe20000400000 */
[----:B------:R-:W-:Y:S01]  /*16ef0*/  ISETP.GT.AND P0, PT, R0, 0x79, P0 ;  /* 0x000000790000780c */ /* 0x000fe20000704270 */
[----:B----4-:R-:W-:Y:S01]  /*16f00*/  FMUL R85, R85, R2 ;  /* 0x0000000255557220 */ /* 0x010fe20000400000 */
[----:B0-----:R-:W-:-:S02]  /*16f10*/  @P6 IMAD.MOV.U32 R4, RZ, RZ, R6 ;  /* 0x000000ffff046224 */ /* 0x001fc400078e0006 */
[----:B------:R-:W-:Y:S01]  /*16f20*/  @P6 IMAD.MOV.U32 R5, RZ, RZ, R7 ;  /* 0x000000ffff056224 */ /* 0x000fe200078e0007 */
[----:B------:R-:W-:Y:S01]  /*16f30*/  F2FP.F16.F32.PACK_AB R83, RZ, R83 ;  /* 0x00000053ff53723e */ /* 0x000fe200000000ff */
[----:B------:R-:W-:-:S03]  /*16f40*/  FMUL R86, R86, R2 ;  /* 0x0000000256567220 */ /* 0x000fc60000400000 */
[----:B------:R0:W-:Y:S01]  /*16f50*/  @P6 STG.E.U16 desc[UR44][R4.64+0xe0], R82 ;  /* 0x0000e05204006986 */ /* 0x0001e2000c10152c */
[----:B------:R-:W-:Y:S01]  /*16f60*/  FMUL R87, R87, R2 ;  /* 0x0000000257577220 */ /* 0x000fe20000400000 */
[----:B------:R-:W-:Y:S02]  /*16f70*/  F2FP.F16.F32.PACK_AB R84, RZ, R84 ;  /* 0x00000054ff54723e */ /* 0x000fe400000000ff */
[----:B------:R-:W-:Y:S02]  /*16f80*/  F2FP.F16.F32.PACK_AB R85, RZ, R85 ;  /* 0x00000055ff55723e */ /* 0x000fe400000000ff */
[----:B------:R-:W-:Y:S02]  /*16f90*/  F2FP.F16.F32.PACK_AB R86, RZ, R86 ;  /* 0x00000056ff56723e */ /* 0x000fe400000000ff */
[----:B0-----:R-:W-:Y:S01]  /*16fa0*/  @P5 MOV R4, R6 ;  /* 0x0000000600045202 */ /* 0x001fe20000000f00 */
[----:B------:R-:W-:Y:S01]  /*16fb0*/  @P5 IMAD.MOV.U32 R5, RZ, RZ, R7 ;  /* 0x000000ffff055224 */ /* 0x000fe200078e0007 */
[----:B------:R-:W-:-:S04]  /*16fc0*/  F2FP.F16.F32.PACK_AB R87, RZ, R87 ;  /* 0x00000057ff57723e */ /* 0x000fc800000000ff */
[----:B------:R0:W-:Y:S04]  /*16fd0*/  @P5 STG.E.U16 desc[UR44][R4.64+0xe2], R83 ;  /* 0x0000e25304005986 */ /* 0x0001e8000c10152c */
[----:B------:R1:W-:Y:S04]  /*16fe0*/  @P3 STG.E.U16 desc[UR44][R8.64+0xf0], R84 ;  /* 0x0000f05408003986 */ /* 0x0003e8000c10152c */
[----:B------:R1:W-:Y:S01]  /*16ff0*/  @P1 STG.E.U16 desc[UR44][R10.64+0xf2], R85 ;  /* 0x0000f2550a001986 */ /* 0x0003e2000c10152c */
[----:B0-----:R-:W-:Y:S01]  /*17000*/  @P4 IMAD.MOV.U32 R4, RZ, RZ, R6 ;  /* 0x000000ffff044224 */ /* 0x001fe200078e0006 */
[----:B------:R-:W-:-:S05]  /*17010*/  @P4 MOV R5, R7 ;  /* 0x0000000700054202 */ /* 0x000fca0000000f00 */
[----:B------:R1:W-:Y:S04]  /*17020*/  @P4 STG.E.U16 desc[UR44][R4.64+0xf0], R86 ;  /* 0x0000f05604004986 */ /* 0x0003e8000c10152c */
[----:B------:R1:W-:Y:S02]  /*17030*/  @P0 STG.E.U16 desc[UR44][R6.64+0xf2], R87 ;  /* 0x0000f25706000986 */ /* 0x0003e4000c10152c */
.L_x_532:
[----:B------:R-:W-:Y:S05]  /*17040*/  BSYNC B0 ;  /* 0x0000000000007941 */ /* 0x000fea0003800000 */
.L_x_28:
[----:B01----:R-:W2:Y:S04]  /*17050*/  LDL.LU R5, [R1+0x100] ;  /* 0x0001000001057983 */ /* 0x003ea80000300800 */
[----:B------:R-:W2:Y:S01]  /*17060*/  LDL.LU R4, [R1+0x104] ;  /* 0x0001040001047983 */ /* 0x000ea20000300800 */
[----:B------:R-:W-:Y:S01]  /*17070*/  ULDC UR4, c[0x0][0xc] ;  /* 0x0000030000047ab9 */ /* 0x000fe20000000800 */
[----:B------:R-:W-:Y:S01]  /*17080*/  ULDC UR5, c[0x0][0x10] ;  /* 0x0000040000057ab9 */ /* 0x000fe20000000800 */
[----:B------:R-:W2:Y:S01]  /*17090*/  LDC R3, c[0x0][0x14] ;  /* 0x00000500ff037b82 */ /* 0x000ea20000000800 */
[----:B------:R-:W-:Y:S01]  /*170a0*/  UIMAD.WIDE.U32 UR4, UR4, UR5, URZ ;  /* 0x00000005040472a5 */ /* 0x000fe2000f8e003f */
[----:B----4-:R-:W-:Y:S01]  /*170b0*/  PRMT R0, RZ, 0x7610, R0 ;  /* 0x00007610ff007816 */ /* 0x010fe20000000000 */
[----:B------:R-:W-:Y:S01]  /*170c0*/  UMOV UR41, 0xffffffff ;  /* 0xffffffff00297882 */ /* 0x000fe20000000000 */
[----:B------:R-:W-:-:S03]  /*170d0*/  UMOV UR42, 0xffffffff ;  /* 0xffffffff002a7882 */ /* 0x000fc60000000000 */
[----:B--2---:R-:W-:-:S04]  /*170e0*/  IMAD.WIDE.U32 R4, R3, UR4, R4 ;  /* 0x0000000403047c25 */ /* 0x004fc8000f8e0004 */
[----:B------:R-:W-:Y:S01]  /*170f0*/  IMAD R3, R3, UR5, RZ ;  /* 0x0000000503037c24 */ /* 0x000fe2000f8e02ff */
[----:B------:R-:W-:Y:S01]  /*17100*/  ULDC.64 UR4, c[0x0][0x650] ;  /* 0x0001940000047ab9 */ /* 0x000fe20000000a00 */
[----:B------:R-:W-:Y:S01]  /*17110*/  IMAD.MOV.U32 R7, RZ, RZ, R4 ;  /* 0x000000ffff077224 */ /* 0x000fe200078e0004 */
[----:B------:R-:W-:Y:S01]  /*17120*/  ISETP.GE.U32.AND P0, PT, R4, UR4, PT ;  /* 0x0000000404007c0c */ /* 0x000fe2000bf06070 */
[----:B------:R-:W-:-:S05]  /*17130*/  IMAD.IADD R6, R5, 0x1, R3 ;  /* 0x0000000105067824 */ /* 0x000fca00078e0203 */
[----:B------:R0:W-:Y:S01]  /*17140*/  STL [R1+0x100], R6 ;  /* 0x0001000601007387 */ /* 0x0001e20000100800 */
[----:B------:R-:W-:-:S03]  /*17150*/  ISETP.GE.U32.AND.EX P0, PT, R6, UR5, PT, P0 ;  /* 0x0000000506007c0c */ /* 0x000fc6000bf06100 */
[----:B------:R0:W-:Y:S10]  /*17160*/  STL [R1+0x104], R7 ;  /* 0x0001040701007387 */ /* 0x0001f40000100800 */
[----:B0-----:R-:W-:Y:S05]  /*17170*/  @P0 BRA `(.L_x_533) ;  /* 0x0000000400880947 */ /* 0x001fea0003800000 */
[----:B------:R-:W0:Y:S01]  /*17180*/  S2UR UR6, SR_CTAID.X ;  /* 0x00000000000679c3 */ /* 0x000e220000002500 */
[----:B------:R-:W-:Y:S01]  /*17190*/  ULDC.64 UR12, c[0x0][0x628] ;  /* 0x00018a00000c7ab9 */ /* 0x000fe20000000a00 */
[----:B------:R-:W-:Y:S01]  /*171a0*/  ULDC UR4, c[0x0][0x150] ;  /* 0x0000540000047ab9 */ /* 0x000fe20000000800 */
[----:B------:R-:W-:Y:S01]  /*171b0*/  ISETP.NE.U32.AND P0, PT, RZ, UR12, PT ;  /* 0x0000000cff007c0c */ /* 0x000fe2000bf05070 */
[----:B------:R-:W-:Y:S01]  /*171c0*/  ULDC UR15, c[0x0][0x630] ;  /* 0x00018c00000f7ab9 */ /* 0x000fe20000000800 */
[C---:B------:R-:W-:Y:S01]  /*171d0*/  R2UR UR16, R7.reuse ;  /* 0x00000000071072ca */ /* 0x040fe200000e0000 */
[----:B------:R-:W-:Y:S01]  /*171e0*/  ULDC UR19, c[0x0][0x154] ;  /* 0x0000550000137ab9 */ /* 0x000fe20000000800 */
[----:B------:R-:W-:Y:S01]  /*171f0*/  ISETP.NE.AND.EX P0, PT, RZ, UR13, PT, P0 ;  /* 0x0000000dff007c0c */ /* 0x000fe2000bf05300 */
[----:B------:R-:W1:Y:S01]  /*17200*/  S2UR UR18, SR_CTAID.Y ;  /* 0x00000000001279c3 */ /* 0x000e620000002600 */
[----:B------:R-:W-:Y:S02]  /*17210*/  R2UR UR17, R6 ;  /* 0x00000000061172ca */ /* 0x000fe400000e0000 */
[----:B------:R-:W-:-:S02]  /*17220*/  R2UR UR10, R7 ;  /* 0x00000000070a72ca */ /* 0x000fc400000e0000 */
[----:B------:R-:W-:Y:S02]  /*17230*/  R2UR UR11, R6 ;  /* 0x00000000060b72ca */ /* 0x000fe400000e0000 */
[----:B0-----:R-:W-:-:S05]  /*17240*/  I2FP.F32.U32 R0, UR6 ;  /* 0x0000000600007c45 */ /* 0x001fca0008201000 */
[----:B------:R-:W-:-:S04]  /*17250*/  FMUL R0, R0, UR4 ;  /* 0x0000000400007c20 */ /* 0x000fc80008400000 */
[----:B------:R0:W2:Y:S01]  /*17260*/  F2I.U32.TRUNC.NTZ R3, R0 ;  /* 0x0000000000037305 */ /* 0x0000a2000020f000 */
[----:B-1----:R-:W-:Y:S05]  /*17270*/  @!P0 BRA `(.L_x_534) ;  /* 0x0000000000308947 */ /* 0x002fea0003800000 */
        /* <DEDUP_REMOVED lines=12> */
.L_x_534:
[----:B------:R-:W-:Y:S01]  /*17340*/  USHF.R.U64 UR42, UR10, UR15, UR11 ;  /* 0x0000000f0a2a7299 */ /* 0x000fe2000800120b */
[----:B0-----:R-:W-:Y:S01]  /*17350*/  I2FP.F32.U32 R0, UR18 ;  /* 0x0000001200007c45 */ /* 0x001fe20008201000 */
[----:B------:R-:W-:Y:S02]  /*17360*/  USHF.R.U32.HI UR4, URZ, UR15, UR11 ;  /* 0x0000000f3f047299 */ /* 0x000fe4000801160b */
        /* <DEDUP_REMOVED lines=8> */
[----:B------:R-:W-:Y:S01]  /*173f0*/  UIMAD.WIDE.U32 UR8, UR10, UR12, UR8 ;  /* 0x0000000c0a0872a5 */ /* 0x000fe2000f8e0008 */
[----:B--2---:R-:W-:Y:S01]  /*17400*/  R2UR UR12, R3 ;  /* 0x00000000030c72ca */ /* 0x004fe200000e0000 */
[----:B------:R-:W-:Y:S01]  /*17410*/  UIMAD UR10, UR10, UR13, UR4 ;  /* 0x0000000d0a0a72a4 */ /* 0x000fe2000f8e0204 */
[----:B------:R-:W-:Y:S01]  /*17420*/  ULDC UR11, c[0x0][0x618] ;  /* 0x00018600000b7ab9 */ /* 0x000fe20000000800 */
[----:B------:R-:W-:Y:S02]  /*17430*/  ULDC UR21, c[0x0][0x658] ;  /* 0x0001960000157ab9 */ /* 0x000fe40000000800 */
[----:B------:R-:W-:Y:S01]  /*17440*/  UIADD3 UR9, UR9, UR10, URZ ;  /* 0x0000000a09097290 */ /* 0x000fe2000fffe03f */
[----:B------:R-:W-:Y:S01]  /*17450*/  UMOV UR15, 0xffffffff ;  /* 0xffffffff000f7882 */ /* 0x000fe20000000000 */
[----:B------:R-:W-:Y:S01]  /*17460*/  ULDC.64 UR4, c[0x0][0x640] ;  /* 0x0001900000047ab9 */ /* 0x000fe20000000a00 */
[----:B------:R-:W-:Y:S01]  /*17470*/  USHF.L.U32 UR15, UR15, UR21, URZ ;  /* 0x000000150f0f7299 */ /* 0x000fe2000800063f */
[----:B------:R-:W-:Y:S01]  /*17480*/  ISETP.NE.U32.AND P0, PT, RZ, UR4, PT ;  /* 0x00000004ff007c0c */ /* 0x000fe2000bf05070 */
[----:B------:R-:W-:-:S02]  /*17490*/  USHF.R.U64 UR16, UR8, UR11, UR9 ;  /* 0x0000000b08107299 */ /* 0x000fc40008001209 */
[----:B------:R-:W-:Y:S01]  /*174a0*/  USHF.R.U32.HI UR8, URZ, UR11, UR9 ;  /* 0x0000000b3f087299 */ /* 0x000fe20008011609 */
[----:B0-----:R-:W-:Y:S01]  /*174b0*/  R2UR UR14, R0 ;  /* 0x00000000000e72ca */ /* 0x001fe200000e0000 */
[----:B------:R-:W-:Y:S01]  /*174c0*/  ULDC UR17, c[0x0][0x608] ;  /* 0x0001820000117ab9 */ /* 0x000fe20000000800 */
[----:B------:R-:W-:Y:S01]  /*174d0*/  ULOP3.LUT UR40, URZ, UR15, URZ, 0x33, !UPT ;  /* 0x0000000f3f287292 */ /* 0x000fe2000f8e333f */
[----:B------:R-:W-:Y:S01]  /*174e0*/  ISETP.NE.AND.EX P0, PT, RZ, UR5, PT, P0 ;  /* 0x00000005ff007c0c */ /* 0x000fe2000bf05300 */
[----:B------:R-:W-:Y:S02]  /*174f0*/  USHF.R.U64 UR15, UR16, UR17, UR8 ;  /* 0x00000011100f7299 */ /* 0x000fe40008001208 */
[----:B------:R-:W-:Y:S02]  /*17500*/  USHF.R.U32.HI UR8, URZ, UR17, UR8 ;  /* 0x000000113f087299 */ /* 0x000fe40008011608 */
[----:B------:R-:W-:Y:S02]  /*17510*/  UIADD3 UR12, -UR12, URZ, URZ ;  /* 0x0000003f0c0c7290 */ /* 0x000fe4000fffe13f */
[----:B------:R-:W-:Y:S01]  /*17520*/  USHF.R.U64 UR17, UR15, UR21, UR8 ;  /* 0x000000150f117299 */ /* 0x000fe20008001208 */
[----:B------:R-:W-:Y:S01]  /*17530*/  UMOV UR19, 0x1 ;  /* 0x0000000100137882 */ /* 0x000fe20000000000 */
[----:B------:R-:W-:Y:S01]  /*17540*/  ULDC UR13, c[0x0][0x144] ;  /* 0x00005100000d7ab9 */ /* 0x000fe20000000800 */
[----:B------:R-:W-:Y:S01]  /*17550*/  ULDC UR7, c[0x0][0x600] ;  /* 0x0001800000077ab9 */ /* 0x000fe20000000800 */
[----:B------:R-:W-:-:S02]  /*17560*/  USHF.L.U32 UR24, UR19, UR21, URZ ;  /* 0x0000001513187299 */ /* 0x000fc4000800063f */
[----:B------:R-:W-:Y:S02]  /*17570*/  USHF.R.U32.HI UR8, URZ, UR21, UR8 ;  /* 0x000000153f087299 */ /* 0x000fe40008011608 */
[----:B------:R-:W-:Y:S02]  /*17580*/  UIMAD UR21, UR13, UR12, UR6 ;  /* 0x0000000c0d1572a4 */ /* 0x000fe4000f8e0206 */
[----:B------:R-:W-:Y:S02]  /*17590*/  UIADD3 UR20, UR7, -0x1, URZ ;  /* 0xffffffff07147890 */ /* 0x000fe4000fffe03f */
[----:B------:R-:W-:Y:S01]  /*175a0*/  UIADD3 UR19, -UR14, URZ, URZ ;  /* 0x0000003f0e137290 */ /* 0x000fe2000fffe13f */
        /* <DEDUP_REMOVED lines=17> */
.L_x_535:
[----:B------:R-:W-:Y:S01]  /*176c0*/  UISETP.NE.AND UP0, UPT, UR39, URZ, UPT ;  /* 0x0000003f2700728c */ /* 0x000fe2000bf05270 */
[----:B------:R-:W-:Y:S01]  /*176d0*/  MOV R0, 0x1 ;  /* 0x0000000100007802 */ /* 0x000fe20000000f00 */
[----:B------:R-:W-:Y:S02]  /*176e0*/  USHF.R.U64 UR4, UR6, UR22, UR8 ;  /* 0x0000001606047299 */ /* 0x000fe40008001208 */
[----:B------:R-:W-:Y:S02]  /*176f0*/  ULOP3.LUT UR40, UR15, UR40, URZ, 0xc0, !UPT ;  /* 0x000000280f287292 */ /* 0x000fe4000f8ec03f */
[----:B------:R-:W-:Y:S02]  /*17700*/  UIADD3 UR5, -UR4, URZ, URZ ;  /* 0x0000003f04057290 */ /* 0x000fe4000fffe13f */
[----:B------:R-:W-:Y:S02]  /*17710*/  UIMAD UR40, UR24, UR4, UR40 ;  /* 0x00000004182872a4 */ /* 0x000fe4000f8e0228 */
[----:B------:R-:W-:-:S02]  /*17720*/  ULOP3.LUT UR16, UR16, UR20, URZ, 0xc0, !UPT ;  /* 0x0000001410107292 */ /* 0x000fc4000f8ec03f */
[----:B------:R-:W-:Y:S02]  /*17730*/  @UP0 UIMAD UR21, UR25, UR19, UR18 ;  /* 0x00000013191502a4 */ /* 0x000fe4000f8e0212 */
[----:B------:R-:W-:-:S03]  /*17740*/  UIMAD UR4, UR5, UR23, UR17 ;  /* 0x00000017050472a4 */ /* 0x000fc6000f8e0211 */
[----:B------:R-:W-:Y:S01]  /*17750*/  ULDC UR5, c[0x0][0x610] ;  /* 0x0001840000057ab9 */ /* 0x000fe20000000800 */
[----:B------:R-:W-:Y:S02]  /*17760*/  UIMAD UR4, UR4, UR7, UR16 ;  /* 0x00000007040472a4 */ /* 0x000fe4000f8e0210 */
[----:B------:R-:W-:-:S04]  /*17770*/  UIMAD UR40, UR40, UR5, UR21 ;  /* 0x00000005282872a4 */ /* 0x000fc8000f8e0215 */
[----:B------:R-:W-:Y:S02]  /*17780*/  USEL UR41, UR4, UR40, !UP0 ;  /* 0x0000002804297287 */ /* 0x000fe4000c000000 */
[----:B------:R-:W-:-:S12]  /*17790*/  USEL UR40, UR40, UR4, !UP0 ;  /* 0x0000000428287287 */ /* 0x000fd8000c000000 */
.L_x_533:
[----:B------:R-:W-:-:S13]  /*177a0*/  LOP3.LUT P0, RZ, R0, 0xff, RZ, 0xc0, !PT ;  /* 0x000000ff00ff7812 */ /* 0x000fda000780c0ff */
[----:B------:R-:W-:Y:S05]  /*177b0*/  @P0 BRA `(.L_x_536) ;  /* 0xfffffe9800440947 */ /* 0x000fea000383ffff */
[----:B------:R-:W-:Y:S05]  /*177c0*/  EXIT ;  /* 0x000000000000794d */ /* 0x000fea0003800000 */
.L_x_3:
[----:B------:R-:W2:Y:S01]  /*177d0*/  LDL R4, [R1+0x104] ;  /* 0x0001040001047983 */ /* 0x000ea20000100800 */
[----:B------:R-:W-:-:S03]  /*177e0*/  ULDC.64 UR8, c[0x0][0x650] ;  /* 0x0001940000087ab9 */ /* 0x000fc60000000a00 */
[----:B------:R-:W3:Y:S01]  /*177f0*/  LDL R3, [R1+0x100] ;  /* 0x0001000001037983 */ /* 0x000ee20000100800 */
[----:B------:R-:W-:Y:S01]  /*17800*/  PRMT R0, RZ, 0x7610, R0 ;  /* 0x00007610ff007816 */ /* 0x000fe20000000000 */
[----:B------:R-:W-:Y:S01]  /*17810*/  IMAD.MOV.U32 R5, RZ, RZ, -0x1 ;  /* 0xffffffffff057424 */ /* 0x000fe200078e00ff */
[----:B------:R-:W-:Y:S01]  /*17820*/  MOV R10, 0xffffffff ;  /* 0xffffffff000a7802 */ /* 0x000fe20000000f00 */
[----:B------:R-:W-:Y:S01]  /*17830*/  IMAD.MOV.U32 R2, RZ, RZ, -0x1 ;  /* 0xffffffffff027424 */ /* 0x000fe200078e00ff */
[----:B--2---:R-:W-:-:S04]  /*17840*/  ISETP.GE.U32.AND P0, PT, R4, UR8, PT ;  /* 0x0000000804007c0c */ /* 0x004fc8000bf06070 */
[----:B---3--:R-:W-:-:S13]  /*17850*/  ISETP.GE.U32.AND.EX P0, PT, R3, UR9, PT, P0 ;  /* 0x0000000903007c0c */ /* 0x008fda000bf06100 */
[----:B------:R-:W-:Y:S05]  /*17860*/  @P0 BRA `(.L_x_537) ;  /* 0x00000004008c0947 */ /* 0x000fea0003800000 */
[----:B------:R-:W-:Y:S01]  /*17870*/  I2FP.F32.U32 R0, UR4 ;  /* 0x0000000400007c45 */ /* 0x000fe20008201000 */
[----:B0-----:R-:W-:Y:S01]  /*17880*/  ULDC.64 UR16, c[0x0][0x628] ;  /* 0x00018a0000107ab9 */ /* 0x001fe20000000a00 */
        /* <DEDUP_REMOVED lines=24> */
.L_x_538:
        /* <DEDUP_REMOVED lines=24> */
[----:B------:R-:W-:Y:S01]  /*17b90*/  UMOV UR19, 0x1 ;  /* 0x0000000100137882 */ /* 0x000fe20000000000 */
[----:B------:R-:W-:Y:S01]  /*17ba0*/  ULDC UR20, c[0x0][0x608] ;  /* 0x0001820000147ab9 */ /* 0x000fe20000000800 */
[----:B------:R-:W-:Y:S01]  /*17bb0*/  USHF.L.U32 UR26, UR19, UR23, URZ ;  /* 0x00000017131a7299 */ /* 0x000fe2000800063f */
[----:B------:R-:W-:Y:S01]  /*17bc0*/  ISETP.NE.AND.EX P0, PT, RZ, UR9, PT, P0 ;  /* 0x00000009ff007c0c */ /* 0x000fe2000bf05300 */
[----:B------:R-:W-:Y:S02]  /*17bd0*/  USHF.R.U64 UR19, UR18, UR20, UR11 ;  /* 0x0000001412137299 */ /* 0x000fe4000800120b */
[----:B------:R-:W-:Y:S02]  /*17be0*/  USHF.R.U32.HI UR11, URZ, UR20, UR11 ;  /* 0x000000143f0b7299 */ /* 0x000fe4000801160b */
[----:B------:R-:W-:-:S02]  /*17bf0*/  UIADD3 UR15, -UR15, URZ, URZ ;  /* 0x0000003f0f0f7290 */ /* 0x000fc4000fffe13f */
[----:B------:R-:W-:Y:S01]  /*17c00*/  USHF.R.U64 UR20, UR19, UR23, UR11 ;  /* 0x0000001713147299 */ /* 0x000fe2000800120b */
[----:B------:R-:W-:Y:S01]  /*17c10*/  ULDC UR16, c[0x0][0x144] ;  /* 0x0000510000107ab9 */ /* 0x000fe20000000800 */
[----:B------:R-:W-:Y:S01]  /*17c20*/  ULDC UR6, c[0x0][0x600] ;  /* 0x0001800000067ab9 */ /* 0x000fe20000000800 */
[----:B------:R-:W-:Y:S02]  /*17c30*/  USHF.R.U32.HI UR11, URZ, UR23, UR11 ;  /* 0x000000173f0b7299 */ /* 0x000fe4000801160b */
[----:B------:R-:W-:Y:S02]  /*17c40*/  UIMAD UR23, UR16, UR15, UR4 ;  /* 0x0000000f101772a4 */ /* 0x000fe4000f8e0204 */
[----:B------:R-:W-:Y:S02]  /*17c50*/  UIADD3 UR22, UR6, -0x1, URZ ;  /* 0xffffffff06167890 */ /* 0x000fe4000fffe03f */
[----:B------:R-:W-:Y:S02]  /*17c60*/  ULOP3.LUT UR27, URZ, UR13, URZ, 0x33, !UPT ;  /* 0x0000000d3f1b7292 */ /* 0x000fe4000f8e333f */
        /* <DEDUP_REMOVED lines=18> */
.L_x_539:
[----:B------:R-:W-:Y:S01]  /*17d90*/  UISETP.NE.AND UP0, UPT, UR39, URZ, UPT ;  /* 0x0000003f2700728c */ /* 0x000fe2000bf05270 */
[----:B------:R-:W-:Y:S01]  /*17da0*/  IMAD.MOV.U32 R0, RZ, RZ, 0x1 ;  /* 0x00000001ff007424 */ /* 0x000fe200078e00ff */
[----:B------:R-:W-:Y:S01]  /*17db0*/  USHF.R.U64 UR8, UR4, UR24, UR11 ;  /* 0x0000001804087299 */ /* 0x000fe2000800120b */
[----:B------:R-:W-:Y:S01]  /*17dc0*/  IMAD.U32 R10, RZ, RZ, UR5 ;  /* 0x00000005ff0a7e24 */ /* 0x000fe2000f8e00ff */
[----:B------:R-:W-:Y:S02]  /*17dd0*/  ULOP3.LUT UR4, UR19, UR27, URZ, 0xc0, !UPT ;  /* 0x0000001b13047292 */ /* 0x000fe4000f8ec03f */
[----:B------:R-:W-:Y:S02]  /*17de0*/  ULOP3.LUT UR18, UR18, UR22, URZ, 0xc0, !UPT ;  /* 0x0000001612127292 */ /* 0x000fe4000f8ec03f */
[----:B------:R-:W-:-:S03]  /*17df0*/  UIMAD UR4, UR26, UR8, UR4 ;  /* 0x000000081a0472a4 */ /* 0x000fc6000f8e0204 */
[----:B------:R-:W-:Y:S02]  /*17e00*/  @UP0 UIMAD UR23, UR28, UR21, UR7 ;  /* 0x000000151c1702a4 */ /* 0x000fe4000f8e0207 */
[----:B------:R-:W-:-:S03]  /*17e10*/  UIADD3 UR7, -UR8, URZ, URZ ;  /* 0x0000003f08077290 */ /* 0x000fc6000fffe13f */
[----:B------:R-:W-:Y:S01]  /*17e20*/  ULDC UR8, c[0x0][0x610] ;  /* 0x0001840000087ab9 */ /* 0x000fe20000000800 */
[----:B------:R-:W-:Y:S02]  /*17e30*/  UIMAD UR7, UR7, UR25, UR20 ;  /* 0x00000019070772a4 */ /* 0x000fe4000f8e0214 */
[----:B------:R-:W-:Y:S02]  /*17e40*/  UIMAD UR4, UR4, UR8, UR23 ;  /* 0x00000008040472a4 */ /* 0x000fe4000f8e0217 */
[----:B------:R-:W-:-:S04]  /*17e50*/  UIMAD UR7, UR7, UR6, UR18 ;  /* 0x00000006070772a4 */ /* 0x000fc8000f8e0212 */
[----:B------:R-:W-:Y:S02]  /*17e60*/  USEL UR6, UR7, UR4, !UP0 ;  /* 0x0000000407067287 */ /* 0x000fe4000c000000 */
[----:B------:R-:W-:-:S04]  /*17e70*/  USEL UR4, UR4, UR7, !UP0 ;  /* 0x0000000704047287 */ /* 0x000fc8000c000000 */
[----:B------:R-:W-:Y:S02]  /*17e80*/  MOV R2, UR6 ;  /* 0x0000000600027c02 */ /* 0x000fe40008000f00 */
[----:B------:R-:W-:-:S07]  /*17e90*/  IMAD.U32 R5, RZ, RZ, UR4 ;  /* 0x00000004ff057e24 */ /* 0x000fce000f8e00ff */
.L_x_537:
[----:B------:R-:W-:-:S08]  /*17ea0*/  NOP ;  /* 0x0000000000007918 */ /* 0x000fd00000000000 */
[----:B0-----:R-:W0:-:S00]  /*17eb0*/  USETMAXREG.DEALLOC.CTAPOOL 0x18 ;  /* 0x00000018000079c8 */ /* 0x001e0000080e0500 */
[----:B------:R-:W-:-:S13]  /*17ec0*/  ISETP.NE.AND P0, PT, RZ, UR10, PT ;  /* 0x0000000aff007c0c */ /* 0x000fda000bf05270 */
[----:B------:R-:W-:Y:S05]  /*17ed0*/  @P0 EXIT ;  /* 0x000000000000094d */ /* 0x000fea0003800000 */
[----:B0-----:R-:W-:Y:S01]  /*17ee0*/  LOP3.LUT P0, RZ, R0, 0xff, RZ, 0xc0, !PT ;  /* 0x000000ff00ff7812 */ /* 0x001fe2000780c0ff */
[----:B------:R-:W-:Y:S01]  /*17ef0*/  IMAD.MOV.U32 R7, RZ, RZ, 0x1 ;  /* 0x00000001ff077424 */ /* 0x000fe200078e00ff */
[----:B------:R-:W-:-:S11]  /*17f00*/  MOV R6, RZ ;  /* 0x000000ff00067202 */ /* 0x000fd60000000f00 */
[----:B------:R-:W-:Y:S05]  /*17f10*/  @!P0 BRA `(.L_x_540) ;  /* 0x0000000c00648947 */ /* 0x000fea0003800000 */
[----:B------:R-:W0:Y:S01]  /*17f20*/  S2R R3, SR_TID.X ;  /* 0x0000000000037919 */ /* 0x000e220000002100 */
[----:B------:R-:W1:Y:S01]  /*17f30*/  LDC R0, c[0x0][0x28c] ;  /* 0x0000a300ff007b82 */ /* 0x000e620000000800 */
[----:B------:R-:W-:Y:S01]  /*17f40*/  ULDC UR5, c[0x0][0x658] ;  /* 0x0001960000057ab9 */ /* 0x000fe20000000800 */
[----:B------:R-:W-:Y:S01]  /*17f50*/  UMOV UR7, 0xffffffff ;  /* 0xffffffff00077882 */ /* 0x000fe20000000000 */
[----:B------:R-:W-:Y:S01]  /*17f60*/  ULDC UR6, c[0x0][0xc] ;  /* 0x0000030000067ab9 */ /* 0x000fe20000000800 */
[----:B------:R-:W-:Y:S01]  /*17f70*/  USHF.L.U32 UR8, UR7, UR5, URZ ;  /* 0x0000000507087299 */ /* 0x000fe2000800063f */
[----:B------:R-:W-:Y:S01]  /*17f80*/  BSSY B0, `(.L_x_540) ;  /* 0x00000d2000007945 */ /* 0x000fe20003800000 */
[----:B------:R-:W-:Y:S01]  /*17f90*/  UMOV UR9, 0x1 ;  /* 0x0000000100097882 */ /* 0x000fe20000000000 */
[----:B------:R-:W-:Y:S01]  /*17fa0*/  ULDC UR7, c[0x0][0x10] ;  /* 0x0000040000077ab9 */ /* 0x000fe20000000800 */
[----:B------:R-:W-:Y:S01]  /*17fb0*/  USHF.L.U32 UR18, UR9, UR5, URZ ;  /* 0x0000000509127299 */ /* 0x000fe2000800063f */
[----:B------:R-:W-:Y:S01]  /*17fc0*/  IMAD.MOV.U32 R9, RZ, RZ, 0x1 ;  /* 0x00000001ff097424 */ /* 0x000fe200078e00ff */
[----:B------:R-:W-:Y:S01]  /*17fd0*/  UIMAD.WIDE.U32 UR6, UR6, UR7, URZ ;  /* 0x00000007060672a5 */ /* 0x000fe2000f8e003f */
[----:B------:R-:W-:Y:S01]  /*17fe0*/  MOV R7, 0x1 ;  /* 0x0000000100077802 */ /* 0x000fe20000000f00 */
[----:B------:R-:W-:Y:S01]  /*17ff0*/  ULDC UR5, c[0x0][0x14] ;  /* 0x0000050000057ab9 */ /* 0x000fe20000000800 */
[----:B------:R-:W-:Y:S01]  /*18000*/  IMAD.MOV.U32 R6, RZ, RZ, RZ ;  /* 0x000000ffff067224 */ /* 0x000fe200078e00ff */
[----:B------:R-:W-:-:S02]  /*18010*/  UIMAD.WIDE.U32 UR20, UR6, UR5, URZ ;  /* 0x00000005061472a5 */ /* 0x000fc4000f8e003f */
[----:B------:R-:W-:Y:S01]  /*18020*/  UIMAD UR13, UR7, UR5, URZ ;  /* 0x00000005070d72a4 */ /* 0x000fe2000f8e023f */
[----:B------:R-:W-:Y:S01]  /*18030*/  ULDC UR4, c[0x0][0x600] ;  /* 0x0001800000047ab9 */ /* 0x000fe20000000800 */
[----:B------:R-:W-:Y:S02]  /*18040*/  ULOP3.LUT UR24, UR38, 0x2, URZ, 0xfc, !UPT ;  /* 0x0000000226187892 */ /* 0x000fe4000f8efc3f */
[----:B------:R-:W-:Y:S02]  /*18050*/  UIADD3 UR4, UR4, -0x1, URZ ;  /* 0xffffffff04047890 */ /* 0x000fe4000fffe03f */
[----:B------:R-:W-:Y:S01]  /*18060*/  ULOP3.LUT UR17, URZ, UR8, URZ, 0x33, !UPT ;  /* 0x000000083f117292 */ /* 0x000fe2000f8e333f */
[----:B-1----:R-:W-:Y:S01]  /*18070*/  VIADD R0, R0, 0x3f ;  /* 0x0000003f00007836 */ /* 0x002fe20000000000 */
[----:B------:R-:W-:Y:S01]  /*18080*/  UIADD3 UR13, UR21, UR13, URZ ;  /* 0x0000000d150d7290 */ /* 0x000fe2000fffe03f */
[----:B------:R-:W-:Y:S01]  /*18090*/  ULDC.64 UR22, c[0x0][0x198] ;  /* 0x0000660000167ab9 */ /* 0x000fe20000000a00 */
[----:B0-----:R-:W-:-:S02]  /*180a0*/  LOP3.LUT P3, RZ, R3, 0x7f, RZ, 0xc0, !PT ;  /* 0x0000007f03ff7812 */ /* 0x001fc4000786c0ff */
[----:B------:R-:W-:Y:S02]  /*180b0*/  LOP3.LUT P0, RZ, R3, 0x1f, RZ, 0xc0, !PT ;  /* 0x0000001f03ff7812 */ /* 0x000fe4000780c0ff */
[----:B------:R-:W-:Y:S02]  /*180c0*/  SHF.R.S32.HI R3, RZ, 0x1f, R0 ;  /* 0x0000001fff037819 */ /* 0x000fe40000011400 */
[----:B------:R-:W-:Y:S02]  /*180d0*/  PLOP3.LUT P0, PT, P0, P3, PT, 0x8a, 0x0 ;  /* 0x000000000000781c */ /* 0x000fe40000707172 */
[----:B------:R-:W-:-:S04]  /*180e0*/  LEA.HI R0, R3, R0, RZ, 0x6 ;  /* 0x0000000003007211 */ /* 0x000fc800078f30ff */
[----:B------:R-:W-:-:S05]  /*180f0*/  SHF.R.S32.HI R0, RZ, 0x6, R0 ;  /* 0x00000006ff007819 */ /* 0x000fca0000011400 */
[----:B------:R-:W-:-:S07]  /*18100*/  VIADD R16, R0, 0x1 ;  /* 0x0000000100107836 */ /* 0x000fce0000000000 */
.L_x_552:
[----:B------:R-:W-:-:S03]  /*18110*/  UMOV UR5, 0xffffffff ;  /* 0xffffffff00057882 */ /* 0x000fc60000000000 */
[----:B------:R-:W-:Y:S05]  /*18120*/  BRA.DIV UR5, `(.L_x_541) ;  /* 0x0000000e05887947 */ /* 0x000fea000b800000 */
[----:B------:R-:W-:-:S13]  /*18130*/  ELECT P6, URZ, PT ;  /* 0x00000000003f782f */ /* 0x000fda00038c0000 */
.L_x_561:
[----:B------:R-:W0:Y:S01]  /*18140*/  LDC R3, c[0x0][0x28c] ;  /* 0x0000a300ff037b82 */ /* 0x000e220000000800 */
[----:B------:R-:W-:Y:S01]  /*18150*/  BSSY B1, `(.L_x_542) ;  /* 0x0000038000017945 */ /* 0x000fe20003800000 */
[----:B0-----:R-:W-:-:S13]  /*18160*/  ISETP.LT.OR P6, PT, R3, 0x1, !P6 ;  /* 0x000000010300780c */ /* 0x001fda00077c1670 */
[----:B------:R-:W-:Y:S05]  /*18170*/  @P6 BRA `(.L_x_543) ;  /* 0x0000000000d46947 */ /* 0x000fea0003800000 */
[----:B------:R-:W-:Y:S01]  /*18180*/  SHF.L.U32 R2, R2, 0x7, RZ ;  /* 0x0000000702027819 */ /* 0x000fe200000006ff */
[----:B------:R-:W-:Y:S01]  /*18190*/  IMAD.SHL.U32 R5, R5, 0x200, RZ ;  /* 0x0000020005057824 */ /* 0x000fe200078e00ff */
[----:B------:R-:W-:Y:S01]  /*181a0*/  MOV R4, R16 ;  /* 0x0000001000047202 */ /* 0x000fe20000000f00 */
[----:B------:R-:W-:Y:S02]  /*181b0*/  IMAD.MOV.U32 R13, RZ, RZ, RZ ;  /* 0x000000ffff0d7224 */ /* 0x000fe400078e00ff */
[----:B------:R-:W-:Y:S02]  /*181c0*/  IMAD.MOV.U32 R3, RZ, RZ, R7 ;  /* 0x000000ffff037224 */ /* 0x000fe400078e0007 */
[----:B------:R-:W-:-:S07]  /*181d0*/  IMAD.MOV.U32 R8, RZ, RZ, R6 ;  /* 0x000000ffff087224 */ /* 0x000fce00078e0006 */
.L_x_547:
[----:B------:R-:W0:Y:S01]  /*181e0*/  S2R R12, SR_CgaCtaId ;  /* 0x00000000000c7919 */ /* 0x000e220000008800 */
[----:B------:R-:W-:-:S04]  /*181f0*/  MOV R11, 0x400 ;  /* 0x00000400000b7802 */ /* 0x000fc80000000f00 */
[----:B0-----:R-:W-:Y:S02]  /*18200*/  LEA R15, R12, R11, 0x18 ;  /* 0x0000000b0c0f7211 */ /* 0x001fe400078ec0ff */
[----:B------:R-:W-:Y:S01]  /*18210*/  SHF.L.U32 R11, R3, 0x1f, RZ ;  /* 0x0000001f030b7819 */ /* 0x000fe200000006ff */
[----:B------:R-:W0:Y:S01]  /*18220*/  @!P3 LDC R12, c[0x0][0x500] ;  /* 0x00014000ff0cbb82 */ /* 0x000e220000000800 */
[----:B------:R-:W-:-:S04]  /*18230*/  LEA R14, R8, R15, 0x3 ;  /* 0x0000000f080e7211 */ /* 0x000fc800078e18ff */
[----:B------:R-:W1:Y:S02]  /*18240*/  SYNCS.PHASECHK.TRANS64.TRYWAIT P1, [R14+URZ+0x10], R11 ;  /* 0x0000100b0e0075a7 */ /* 0x000e64000802017f */
[----:B-1----:R-:W-:Y:S05]  /*18250*/  @!P1 BRA `(.L_x_544) ;  /* 0x0000000c005c9947 */ /* 0x002fea0003800000 */
.L_x_562:
[----:B------:R-:W-:Y:S01]  /*18260*/  UPRMT UR5, UR24, 0x9910, URZ ;  /* 0x0000991018057896 */ /* 0x000fe2000800003f */
[----:B0-----:R0:W-:Y:S03]  /*18270*/  @!P3 SYNCS.ARRIVE.TRANS64 RZ, [R14+URZ], R12 ;  /* 0x0000000c0effb9a7 */ /* 0x0011e6000800003f */
[----:B------:R-:W-:-:S06]  /*18280*/  UISETP.NE.AND UP0, UPT, UR5, 0x2, UPT ;  /* 0x000000020500788c */ /* 0x000fcc000bf05270 */
[----:B------:R-:W-:-:S13]  /*18290*/  PLOP3.LUT P1, PT, PT, PT, UP0, 0x80, 0x0 ;  /* 0x000000000000781c */ /* 0x000fda0003f2f008 */
[----:B0-----:R-:W-:Y:S05]  /*182a0*/  @P1 BRA `(.L_x_545) ;  /* 0x0000000000041947 */ /* 0x001fea0003800000 */
[----:B------:R-:W-:Y:S01]  /*182b0*/  BPT.TRAP 0x1 ;  /* 0x000000040000795c */ /* 0x000fe20000300000 */
.L_x_545:
[----:B------:R-:W-:Y:S05]  /*182c0*/  @P0 BRA `(.L_x_546) ;  /* 0x0000000000040947 */ /* 0x000fea0003800000 */
[----:B------:R-:W-:Y:S01]  /*182d0*/  BPT.TRAP 0x1 ;  /* 0x000000040000795c */ /* 0x000fe20000300000 */
.L_x_546:
[--C-:B-1----:R-:W-:Y:S01]  /*182e0*/  IMAD R11, R8, 0x10000, R15.reuse ;  /* 0x00010000080b7824 */ /* 0x102fe200078e020f */
[----:B------:R-:W-:Y:S01]  /*182f0*/  R2UR UR9, R14 ;  /* 0x000000000e0972ca */ /* 0x000fe200000e0000 */
[----:B------:R-:W-:Y:S01]  /*18300*/  IMAD R15, R8, 0x4000, R15 ;  /* 0x00004000080f7824 */ /* 0x000fe200078e020f */
[----:B------:R-:W-:Y:S01]  /*18310*/  UIADD3 UR6, UP0, UR22, 0xf0, URZ ;  /* 0x000000f016067890 */ /* 0x000fe2000ff1e03f */
[----:B------:R-:W-:Y:S01]  /*18320*/  VIADD R4, R4, 0xffffffff ;  /* 0xffffffff04047836 */ /* 0x000fe20000000000 */
[----:B------:R-:W-:Y:S01]  /*18330*/  R2UR UR5, R11 ;  /* 0x000000000b0572ca */ /* 0x000fe200000e0000 */
[----:B------:R-:W-:Y:S01]  /*18340*/  UIADD3 UR26, UP1, UR22, 0x1f0, URZ ;  /* 0x000001f0161a7890 */ /* 0x000fe2000ff3e03f */
[----:B------:R-:W-:Y:S01]  /*18350*/  R2UR UR8, R15 ;  /* 0x000000000f0872ca */ /* 0x000fe200000e0000 */
[----:B------:R-:W-:Y:S01]  /*18360*/  UIADD3.X UR7, URZ, UR23, URZ, UP0, !UPT ;  /* 0x000000173f077290 */ /* 0x000fe200087fe43f */
[----:B------:R-:W-:Y:S01]  /*18370*/  R2UR UR11, R5 ;  /* 0x00000000050b72ca */ /* 0x000fe200000e0000 */
[----:B------:R-:W-:Y:S01]  /*18380*/  UIADD3.X UR27, URZ, UR23, URZ, UP1, !UPT ;  /* 0x000000173f1b7290 */ /* 0x000fe20008ffe43f */
[C---:B------:R-:W-:Y:S01]  /*18390*/  R2UR UR10, R13.reuse ;  /* 0x000000000d0a72ca */ /* 0x040fe200000e0000 */
[----:B------:R-:W-:Y:S01]  /*183a0*/  UMOV UR14, 0x0 ;  /* 0x00000000000e7882 */ /* 0x000fe20000000000 */
[----:B------:R-:W-:Y:S01]  /*183b0*/  R2UR UR12, R10 ;  /* 0x000000000a0c72ca */ /* 0x000fe200000e0000 */
[----:B------:R-:W-:Y:S01]  /*183c0*/  UMOV UR15, 0x10000000 ;  /* 0x10000000000f7882 */ /* 0x000fe20000000000 */
[----:B------:R-:W-:Y:S01]  /*183d0*/  R2UR UR19, R2 ;  /* 0x00000000021372ca */ /* 0x000fe200000e0000 */
[----:B------:R-:W-:Y:S01]  /*183e0*/  VIADD R13, R13, 0x40 ;  /* 0x000000400d0d7836 */ /* 0x000fe20000000000 */
[----:B------:R-:W-:Y:S01]  /*183f0*/  ISETP.GT.AND P2, PT, R4, 0x1, PT ;  /* 0x000000010400780c */ /* 0x000fe20003f44270 */
[----:B------:R-:W-:Y:S01]  /*18400*/  UIADD3 UR5, UR5, 0x100, URZ ;  /* 0x0000010005057890 */ /* 0x000fe2000fffe03f */
[----:B------:R-:W-:Y:S01]  /*18410*/  IADD3 R8, R8, 0x1, RZ ;  /* 0x0000000108087810 */ /* 0x000fe20007ffe0ff */
[----:B------:R-:W-:-:S03]  /*18420*/  UIADD3 UR16, UR8, 0x20100, URZ ;  /* 0x0002010008107890 */ /* 0x000fc6000fffe03f */
[C---:B------:R-:W-:Y:S02]  /*18430*/  ISETP.NE.AND P1, PT, R8.reuse, 0x2, PT ;  /* 0x000000020800780c */ /* 0x040fe40003f25270 */
[----:B------:R-:W-:Y:S02]  /*18440*/  UMOV UR8, UR5 ;  /* 0x0000000500087c82 */ /* 0x000fe40008000000 */
[----:B------:R0:W-:Y:S01]  /*18450*/  UTMALDG.3D [UR8], [UR6], desc[UR14] ;  /* 0x00000e08060075b4 */ /* 0x0001e20008011000 */
[----:B------:R-:W-:Y:S02]  /*18460*/  SEL R12, RZ, 0x1, P1 ;  /* 0x00000001ff0c7807 */ /* 0x000fe40000800000 */
[----:B------:R-:W-:Y:S02]  /*18470*/  SEL R8, R8, RZ, P1 ;  /* 0x000000ff08087207 */ /* 0x000fe40000800000 */
[----:B------:R-:W-:Y:S01]  /*18480*/  LOP3.LUT R3, R3, R12, RZ, 0x3c, !PT ;  /* 0x0000000c03037212 */ /* 0x000fe200078e3cff */
[----:B0-----:R-:W-:Y:S01]  /*18490*/  UMOV UR8, UR16 ;  /* 0x0000001000087c82 */ /* 0x001fe20008000000 */
[----:B------:R-:W-:-:S02]  /*184a0*/  UMOV UR11, UR19 ;  /* 0x00000013000b7c82 */ /* 0x000fc40008000000 */
[----:B------:R0:W-:Y:S02]  /*184b0*/  UTMALDG.3D [UR8], [UR26], desc[UR14] ;  /* 0x00000e081a0075b4 */ /* 0x0001e40008011000 */
[----:B0-----:R-:W-:Y:S05]  /*184c0*/  @P2 BRA `(.L_x_547) ;  /* 0xfffffffc00442947 */ /* 0x001fea000383ffff */
.L_x_543:
[----:B------:R-:W-:Y:S05]  /*184d0*/  BSYNC B1 ;  /* 0x0000000000017941 */ /* 0x000fea0003800000 */
.L_x_542:
[----:B------:R-:W2:Y:S01]  /*184e0*/  LDL.LU R15, [R1+0x100] ;  /* 0x00010000010f7983 */ /* 0x000ea20000300800 */
[----:B------:R-:W-:Y:S01]  /*184f0*/  LOP3.LUT P4, RZ, R9, 0xff, RZ, 0xc0, !PT ;  /* 0x000000ff09ff7812 */ /* 0x000fe2000788c0ff */
[----:B------:R-:W-:Y:S02]  /*18500*/  ULDC.64 UR6, c[0x0][0x650] ;  /* 0x0001940000067ab9 */ /* 0x000fe40000000a00 */
[----:B------:R-:W3:Y:S01]  /*18510*/  LDL.LU R14, [R1+0x104] ;  /* 0x00010400010e7983 */ /* 0x000ee20000300800 */
[----:B------:R-:W-:Y:S01]  /*18520*/  IADD3 R6, R0, R6, RZ ;  /* 0x0000000600067210 */ /* 0x000fe20007ffe0ff */
[----:B------:R-:W-:Y:S01]  /*18530*/  BSSY B1, `(.L_x_548) ;  /* 0x0000074000017945 */ /* 0x000fe20003800000 */
[----:B------:R-:W-:Y:S01]  /*18540*/  IMAD.MOV.U32 R5, RZ, RZ, -0x1 ;  /* 0xffffffffff057424 */ /* 0x000fe200078e00ff */
[----:B------:R-:W-:Y:S02]  /*18550*/  MOV R10, 0xffffffff ;  /* 0xffffffff000a7802 */ /* 0x000fe40000000f00 */
[----:B------:R-:W-:-:S02]  /*18560*/  SHF.R.U32.HI R2, RZ, 0x1, R6 ;  /* 0x00000001ff027819 */ /* 0x000fc40000011606 */
[----:B------:R-:W-:Y:S02]  /*18570*/  ISETP.GT.U32.AND P1, PT, R6, 0x1, PT ;  /* 0x000000010600780c */ /* 0x000fe40003f24070 */
[----:B------:R-:W0:Y:S01]  /*18580*/  @P4 S2R R3, SR_CgaCtaId ;  /* 0x0000000000034919 */ /* 0x000e220000008800 */
[----:B------:R-:W-:Y:S02]  /*18590*/  LOP3.LUT R2, R2, 0x1, RZ, 0xc0, !PT ;  /* 0x0000000102027812 */ /* 0x000fe400078ec0ff */
[----:B------:R-:W-:Y:S02]  /*185a0*/  ISETP.LT.U32.AND P1, PT, R0, 0x2, P1 ;  /* 0x000000020000780c */ /* 0x000fe40000f21070 */
[----:B------:R-:W-:Y:S02]  /*185b0*/  ISETP.NE.U32.AND P2, PT, R2, 0x1, PT ;  /* 0x000000010200780c */ /* 0x000fe40003f45070 */
[----:B------:R-:W-:Y:S02]  /*185c0*/  @P4 MOV R2, 0x400 ;  /* 0x0000040000024802 */ /* 0x000fe40000000f00 */
[----:B------:R-:W-:-:S02]  /*185d0*/  ISETP.GT.U32.AND P2, PT, R0, 0x1, !P2 ;  /* 0x000000010000780c */ /* 0x000fc40005744070 */
[----:B------:R-:W-:Y:S02]  /*185e0*/  LOP3.LUT R6, R6, 0x1, RZ, 0xc0, !PT ;  /* 0x0000000106067812 */ /* 0x000fe400078ec0ff */
[----:B------:R-:W-:Y:S02]  /*185f0*/  PRMT R9, RZ, 0x7610, R9 ;  /* 0x00007610ff097816 */ /* 0x000fe40000000009 */
[----:B0-----:R-:W-:Y:S02]  /*18600*/  @P4 LEA R2, R3, R2, 0x18 ;  /* 0x0000000203024211 */ /* 0x001fe400078ec0ff */
[----:B------:R-:W-:Y:S02]  /*18610*/  SEL R3, RZ, 0x1, !P2 ;  /* 0x00000001ff037807 */ /* 0x000fe40005000000 */
[----:B------:R0:W-:Y:S02]  /*18620*/  @P4 SYNCS.ARRIVE.TRANS64.A1T0 RZ, [R2+URZ+0x38], RZ ;  /* 0x000038ff02ff49a7 */ /* 0x0001e4000810003f */
[----:B0-----:R-:W-:-:S04]  /*18630*/  SEL R2, RZ, 0x1, !P1 ;  /* 0x00000001ff027807 */ /* 0x001fc80004800000 */
[----:B------:R-:W-:Y:S01]  /*18640*/  LOP3.LUT R7, R3, R7, R2, 0x96, !PT ;  /* 0x0000000703077212 */ /* 0x000fe200078e9602 */
[----:B------:R-:W-:Y:S01]  /*18650*/  IMAD.MOV.U32 R2, RZ, RZ, -0x1 ;  /* 0xffffffffff027424 */ /* 0x000fe200078e00ff */
[----:B------:R-:W-:Y:S02]  /*18660*/  PRMT R3, RZ, 0x7610, R3 ;  /* 0x00007610ff037816 */ /* 0x000fe40000000003 */
[----:B---3--:R-:W-:-:S04]  /*18670*/  IADD3 R14, P1, R14, UR20, RZ ;  /* 0x000000140e0e7c10 */ /* 0x008fc8000ff3e0ff */
[----:B--2---:R-:W-:Y:S01]  /*18680*/  IADD3.X R15, R15, UR13, RZ, P1, !PT ;  /* 0x0000000d0f0f7c10 */ /* 0x004fe20008ffe4ff */
[----:B------:R0:W-:Y:S01]  /*18690*/  STL [R1+0x104], R14 ;  /* 0x0001040e01007387 */ /* 0x0001e20000100800 */
[----:B------:R-:W-:-:S03]  /*186a0*/  ISETP.GE.U32.AND P1, PT, R14, UR6, PT ;  /* 0x000000060e007c0c */ /* 0x000fc6000bf26070 */
[----:B------:R0:W-:Y:S01]  /*186b0*/  STL [R1+0x100], R15 ;  /* 0x0001000f01007387 */ /* 0x0001e20000100800 */
[----:B------:R-:W-:-:S13]  /*186c0*/  ISETP.GE.U32.AND.EX P1, PT, R15, UR7, PT, P1 ;  /* 0x000000070f007c0c */ /* 0x000fda000bf26110 */
[----:B0-----:R-:W-:Y:S05]  /*186d0*/  @P1 BRA `(.L_x_549) ;  /* 0x0000000400641947 */ /* 0x001fea0003800000 */
[----:B------:R-:W0:Y:S01]  /*186e0*/  S2R R8, SR_CTAID.X ;  /* 0x0000000000087919 */ /* 0x000e220000002500 */
[----:B------:R-:W-:Y:S01]  /*186f0*/  ULDC UR5, c[0x0][0x150] ;  /* 0x0000540000057ab9 */ /* 0x000fe20000000800 */
[----:B------:R-:W1:Y:S01]  /*18700*/  LDC R3, c[0x0][0x144] ;  /* 0x00005100ff037b82 */ /* 0x000e620000000800 */
[----:B------:R-:W-:Y:S01]  /*18710*/  UISETP.NE.AND UP0, UPT, UR39, URZ, UPT ;  /* 0x0000003f2700728c */ /* 0x000fe2000bf05270 */
[----:B------:R-:W2:Y:S01]  /*18720*/  S2R R5, SR_CTAID.Y ;  /* 0x0000000000057919 */ /* 0x000ea20000002600 */
[----:B------:R-:W-:Y:S01]  /*18730*/  ULDC.64 UR6, c[0x0][0x628] ;  /* 0x00018a0000067ab9 */ /* 0x000fe20000000a00 */
[----:B------:R-:W-:-:S03]  /*18740*/  ULDC UR8, c[0x0][0x630] ;  /* 0x00018c0000087ab9 */ /* 0x000fc60000000800 */
[----:B------:R-:W-:Y:S01]  /*18750*/  PLOP3.LUT P1, PT, PT, PT, UP0, 0x80, 0x0 ;  /* 0x000000000000781c */ /* 0x000fe20003f2f008 */
[----:B------:R-:W3:Y:S01]  /*18760*/  LDC R12, c[0x0][0x148] ;  /* 0x00005200ff0c7b82 */ /* 0x000ee20000000800 */
[----:B0-----:R-:W-:Y:S02]  /*18770*/  I2FP.F32.U32 R2, R8 ;  /* 0x0000000800027245 */ /* 0x001fe40000201000 */
[----:B--2---:R-:W-:-:S03]  /*18780*/  I2FP.F32.U32 R4, R5 ;  /* 0x0000000500047245 */ /* 0x004fc60000201000 */
[----:B------:R-:W-:Y:S01]  /*18790*/  FMUL R2, R2, UR5 ;  /* 0x0000000502027c20 */ /* 0x000fe20008400000 */
[----:B------:R-:W-:Y:S02]  /*187a0*/  ULDC UR5, c[0x0][0x154] ;  /* 0x0000550000057ab9 */ /* 0x000fe40000000800 */
[----:B------:R-:W-:-:S03]  /*187b0*/  FMUL R10, R4, UR5 ;  /* 0x00000005040a7c20 */ /* 0x000fc60008400000 */
[----:B------:R-:W0:Y:S08]  /*187c0*/  F2I.U32.TRUNC.NTZ R2, R2 ;  /* 0x0000000200027305 */ /* 0x000e30000020f000 */
[----:B------:R-:W2:Y:S01]  /*187d0*/  F2I.U32.TRUNC.NTZ R10, R10 ;  /* 0x0000000a000a7305 */ /* 0x000ea2000020f000 */
[----:B0-----:R-:W-:Y:S01]  /*187e0*/  IMAD.MOV R4, RZ, RZ, -R2 ;  /* 0x000000ffff047224 */ /* 0x001fe200078e0a02 */
[----:B------:R-:W-:-:S03]  /*187f0*/  MOV R2, R14 ;  /* 0x0000000e00027202 */ /* 0x000fc60000000f00 */
[----:B-1----:R-:W-:Y:S02]  /*18800*/  IMAD R8, R3, R4, R8 ;  /* 0x0000000403087224 */ /* 0x002fe400078e0208 */
[----:B--2---:R-:W-:-:S04]  /*18810*/  IMAD.MOV R3, RZ, RZ, -R10 ;  /* 0x000000ffff037224 */ /* 0x004fc800078e0a0a */
[----:B---3--:R-:W-:Y:S01]  /*18820*/  @P1 IMAD R8, R12, R3, R5 ;  /* 0x000000030c081224 */ /* 0x008fe200078e0205 */
[----:B------:R-:W-:Y:S01]  /*18830*/  ISETP.NE.U32.AND P1, PT, RZ, UR6, PT ;  /* 0x00000006ff007c0c */ /* 0x000fe2000bf25070 */
[----:B------:R-:W-:-:S03]  /*18840*/  IMAD.MOV.U32 R3, RZ, RZ, R15 ;  /* 0x000000ffff037224 */ /* 0x000fc600078e000f */
[----:B------:R-:W-:-:S13]  /*18850*/  ISETP.NE.AND.EX P1, PT, RZ, UR7, PT, P1 ;  /* 0x00000007ff007c0c */ /* 0x000fda000bf25310 */
[----:B------:R-:W-:Y:S05]  /*18860*/  @!P1 BRA `(.L_x_550) ;  /* 0x0000000000289947 */ /* 0x000fea0003800000 */
[----:B------:R-:W-:Y:S02]  /*18870*/  ULDC UR5, c[0x0][0x634] ;  /* 0x00018d0000057ab9 */ /* 0x000fe40000000800 */
[----:B------:R-:W-:-:S05]  /*18880*/  IADD3 R3, P1, R14, UR5, RZ ;  /* 0x000000050e037c10 */ /* 0x000fca000ff3e0ff */
[----:B------:R-:W-:-:S04]  /*18890*/  IMAD.X R11, RZ, RZ, R15, P1 ;  /* 0x000000ffff0b7224 */ /* 0x000fc800008e060f */
[----:B------:R-:W-:-:S04]  /*188a0*/  IMAD.WIDE.U32 R4, R11, UR6, RZ ;  /* 0x000000060b047c25 */ /* 0x000fc8000f8e00ff */
[----:B------:R-:W-:-:S04]  /*188b0*/  IMAD.WIDE.U32 R4, P1, R3, UR7, R4 ;  /* 0x0000000703047c25 */ /* 0x000fc8000f820004 */
[----:B------:R-:W-:-:S04]  /*188c0*/  IMAD.WIDE.U32 R2, R3, UR6, RZ ;  /* 0x0000000603027c25 */ /* 0x000fc8000f8e00ff */
[----:B------:R-:W-:Y:S01]  /*188d0*/  IMAD.MOV.U32 R2, RZ, RZ, R5 ;  /* 0x000000ffff027224 */ /* 0x000fe200078e0005 */
[----:B------:R-:W-:Y:S02]  /*188e0*/  IADD3 RZ, P2, R3, R4, RZ ;  /* 0x0000000403ff7210 */ /* 0x000fe40007f5e0ff */
[----:B------:R-:W-:-:S03]  /*188f0*/  IADD3.X R3, RZ, RZ, RZ, P1, !PT ;  /* 0x000000ffff037210 */ /* 0x000fc60000ffe4ff */
[----:B------:R-:W-:-:S08]  /*18900*/  IMAD.WIDE.U32.X R2, R11, UR7, R2, P2 ;  /* 0x000000070b027c25 */ /* 0x000fd000090e0402 */
.L_x_550:
[--C-:B------:R-:W-:Y:S01]  /*18910*/  SHF.R.U64 R10, R2, UR8, R3.reuse ;  /* 0x00000008020a7c19 */ /* 0x100fe20008001203 */
[----:B------:R-:W-:Y:S01]  /*18920*/  ULDC.64 UR6, c[0x0][0x620] ;  /* 0x0001880000067ab9 */ /* 0x000fe20000000a00 */
[----:B------:R-:W-:Y:S01]  /*18930*/  SHF.R.U32.HI R2, RZ, UR8, R3 ;  /* 0x00000008ff027c19 */ /* 0x000fe20008011603 */
[----:B------:R-:W-:Y:S01]  /*18940*/  IMAD.MOV.U32 R3, RZ, RZ, R15 ;  /* 0x000000ffff037224 */ /* 0x000fe200078e000f */
[----:B------:R-:W-:Y:S01]  /*18950*/  IADD3 R11, P1, RZ, -R10, RZ ;  /* 0x8000000aff0b7210 */ /* 0x000fe20007f3e0ff */
[----:B------:R-:W-:-:S04]  /*18960*/  ULDC UR5, c[0x0][0x618] ;  /* 0x0001860000057ab9 */ /* 0x000fc80000000800 */
[----:B------:R-:W-:-:S04]  /*18970*/  IMAD.X R2, RZ, RZ, ~R2, P1 ;  /* 0x000000ffff027224 */ /* 0x000fc800008e0e02 */
[----:B------:R-:W-:-:S04]  /*18980*/  IMAD R2, R2, UR6, RZ ;  /* 0x0000000602027c24 */ /* 0x000fc8000f8e02ff */
[----:B------:R-:W-:Y:S01]  /*18990*/  IMAD R5, R11, UR7, R2 ;  /* 0x000000070b057c24 */ /* 0x000fe2000f8e0202 */
[----:B------:R-:W-:-:S05]  /*189a0*/  MOV R2, R14 ;  /* 0x0000000e00027202 */ /* 0x000fca0000000f00 */
[----:B------:R-:W-:Y:S01]  /*189b0*/  IMAD.WIDE.U32 R2, R11, UR6, R2 ;  /* 0x000000060b027c25 */ /* 0x000fe2000f8e0002 */
[----:B------:R-:W-:Y:S02]  /*189c0*/  ULDC.64 UR6, c[0x0][0x640] ;  /* 0x0001900000067ab9 */ /* 0x000fe40000000a00 */
[----:B------:R-:W-:Y:S01]  /*189d0*/  ISETP.NE.U32.AND P1, PT, RZ, UR6, PT ;  /* 0x00000006ff007c0c */ /* 0x000fe2000bf25070 */
[----:B------:R-:W-:-:S03]  /*189e0*/  IMAD.IADD R3, R3, 0x1, R5 ;  /* 0x0000000103037824 */ /* 0x000fc600078e0205 */
[----:B------:R-:W-:Y:S02]  /*189f0*/  ISETP.NE.AND.EX P1, PT, RZ, UR7, PT, P1 ;  /* 0x00000007ff007c0c */ /* 0x000fe4000bf25310 */
[--C-:B------:R-:W-:Y:S02]  /*18a00*/  SHF.R.U64 R11, R2, UR5, R3.reuse ;  /* 0x00000005020b7c19 */ /* 0x100fe40008001203 */
[----:B------:R-:W-:Y:S01]  /*18a10*/  SHF.R.U32.HI R2, RZ, UR5, R3 ;  /* 0x00000005ff027c19 */ /* 0x000fe20008011603 */
[----:B------:R-:W-:-:S03]  /*18a20*/  ULDC UR5, c[0x0][0x608] ;  /* 0x0001820000057ab9 */ /* 0x000fc60000000800 */
[--C-:B------:R-:W-:Y:S02]  /*18a30*/  SHF.R.U32.HI R3, RZ, UR5, R2.reuse ;  /* 0x00000005ff037c19 */ /* 0x100fe40008011602 */
[----:B------:R-:W-:Y:S01]  /*18a40*/  SHF.R.U64 R12, R11, UR5, R2 ;  /* 0x000000050b0c7c19 */ /* 0x000fe20008001202 */
[----:B------:R-:W-:Y:S02]  /*18a50*/  ULDC UR5, c[0x0][0x658] ;  /* 0x0001960000057ab9 */ /* 0x000fe40000000800 */
[--C-:B------:R-:W-:Y:S02]  /*18a60*/  SHF.R.U32.HI R15, RZ, UR5, R3.reuse ;  /* 0x00000005ff0f7c19 */ /* 0x100fe40008011603 */
[----:B------:R-:W-:-:S03]  /*18a70*/  SHF.R.U64 R13, R12, UR5, R3 ;  /* 0x000000050c0d7c19 */ /* 0x000fc60008001203 */
[----:B------:R-:W-:Y:S01]  /*18a80*/  IMAD.MOV.U32 R3, RZ, RZ, R15 ;  /* 0x000000ffff037224 */ /* 0x000fe200078e000f */
[----:B------:R-:W-:Y:S01]  /*18a90*/  MOV R2, R13 ;  /* 0x0000000d00027202 */ /* 0x000fe20000000f00 */
[----:B------:R-:W-:Y:S06]  /*18aa0*/  @!P1 BRA `(.L_x_551) ;  /* 0x0000000000289947 */ /* 0x000fec0003800000 */
        /* <DEDUP_REMOVED lines=10> */
.L_x_551:
[----:B------:R-:W-:Y:S01]  /*18b50*/  ULDC UR5, c[0x0][0x648] ;  /* 0x0001920000057ab9 */ /* 0x000fe20000000800 */
[----:B------:R-:W-:Y:S01]  /*18b60*/  LOP3.LUT R12, R12, UR17, RZ, 0xc0, !PT ;  /* 0x000000110c0c7c12 */ /* 0x000fe2000f8ec0ff */
[----:B------:R-:W-:Y:S01]  /*18b70*/  UISETP.NE.AND UP0, UPT, UR39, URZ, UPT ;  /* 0x0000003f2700728c */ /* 0x000fe2000bf05270 */
[----:B------:R-:W-:Y:S01]  /*18b80*/  SHF.R.U64 R3, R2, UR5, R3 ;  /* 0x0000000502037c19 */ /* 0x000fe20008001203 */
[----:B------:R-:W-:-:S04]  /*18b90*/  ULDC UR5, c[0x0][0x638] ;  /* 0x00018e0000057ab9 */ /* 0x000fc80000000800 */
[----:B------:R-:W-:Y:S01]  /*18ba0*/  IMAD.MOV R2, RZ, RZ, -R3 ;  /* 0x000000ffff027224 */ /* 0x000fe200078e0a03 */
[----:B------:R-:W-:Y:S01]  /*18bb0*/  PLOP3.LUT P1, PT, PT, PT, UP0, 0x40, 0x0 ;  /* 0x000000000000781c */ /* 0x000fe20003f2e808 */
[----:B------:R-:W-:Y:S01]  /*18bc0*/  IMAD R5, R3, UR18, R12 ;  /* 0x0000001203057c24 */ /* 0x000fe2000f8e020c */
[----:B------:R-:W-:Y:S01]  /*18bd0*/  PLOP3.LUT P2, PT, PT, PT, UP0, 0x40, 0x0 ;  /* 0x000000000000781c */ /* 0x000fe20003f4e808 */
[----:B------:R-:W-:Y:S01]  /*18be0*/  IMAD R13, R2, UR5, R13 ;  /* 0x00000005020d7c24 */ /* 0x000fe2000f8e020d */
[----:B------:R-:W-:Y:S01]  /*18bf0*/  ULDC UR5, c[0x0][0x610] ;  /* 0x0001840000057ab9 */ /* 0x000fe20000000800 */
[----:B------:R-:W-:Y:S01]  /*18c00*/  LOP3.LUT R2, R11, UR4, RZ, 0xc0, !PT ;  /* 0x000000040b027c12 */ /* 0x000fe2000f8ec0ff */
[----:B------:R-:W-:Y:S01]  /*18c10*/  IMAD R8, R5, UR5, R8 ;  /* 0x0000000505087c24 */ /* 0x000fe2000f8e0208 */
[----:B------:R-:W-:Y:S01]  /*18c20*/  ULDC UR5, c[0x0][0x600] ;  /* 0x0001800000057ab9 */ /* 0x000fe20000000800 */
[----:B------:R-:W-:Y:S02]  /*18c30*/  MOV R3, 0x1 ;  /* 0x0000000100037802 */ /* 0x000fe40000000f00 */
[----:B------:R-:W-:-:S05]  /*18c40*/  IMAD R13, R13, UR5, R2 ;  /* 0x000000050d0d7c24 */ /* 0x000fca000f8e0202 */
[----:B------:R-:W-:Y:S02]  /*18c50*/  SEL R2, R13, R8, P1 ;  /* 0x000000080d027207 */ /* 0x000fe40000800000 */
[----:B------:R-:W-:-:S07]  /*18c60*/  SEL R5, R8, R13, P2 ;  /* 0x0000000d08057207 */ /* 0x000fce0001000000 */
.L_x_549:
[----:B------:R-:W-:Y:S05]  /*18c70*/  BSYNC B1 ;  /* 0x0000000000017941 */ /* 0x000fea0003800000 */
.L_x_548:
[----:B------:R-:W-:-:S13]  /*18c80*/  LOP3.LUT P1, RZ, R3, 0xff, RZ, 0xc0, !PT ;  /* 0x000000ff03ff7812 */ /* 0x000fda000782c0ff */
[----:B------:R-:W-:Y:S05]  /*18c90*/  @P1 BRA `(.L_x_552) ;  /* 0xfffffff4001c1947 */ /* 0x000fea000383ffff */
[----:B------:R-:W-:Y:S05]  /*18ca0*/  BSYNC B0 ;  /* 0x0000000000007941 */ /* 0x000fea0003800000 */
.L_x_540:
[----:B------:R-:W-:-:S03]  /*18cb0*/  UMOV UR5, 0xffffffff ;  /* 0xffffffff00057882 */ /* 0x000fc60000000000 */
[----:B------:R-:W-:Y:S05]  /*18cc0*/  BRA.DIV UR5, `(.L_x_553) ;  /* 0x0000000205d47947 */ /* 0x000fea000b800000 */
[----:B------:R-:W-:-:S13]  /*18cd0*/  ELECT P6, URZ, PT ;  /* 0x00000000003f782f */ /* 0x000fda00038c0000 */
.L_x_565:
[----:B------:R-:W-:Y:S04]  /*18ce0*/  BSSY B0, `(.L_x_554) ;  /* 0x000001a000007945 */ /* 0x000fe80003800000 */
[----:B------:R-:W-:Y:S05]  /*18cf0*/  @!P6 BRA `(.L_x_555) ;  /* 0x000000000060e947 */ /* 0x000fea0003800000 */
[----:B------:R-:W-:-:S04]  /*18d00*/  ULOP3.LUT UR5, UR38, 0x2, URZ, 0xfc, !UPT ;  /* 0x0000000226057892 */ /* 0x000fc8000f8efc3f */
[----:B------:R-:W-:-:S06]  /*18d10*/  UISETP.NE.AND UP0, UPT, UR5, 0x3, UPT ;  /* 0x000000030500788c */ /* 0x000fcc000bf05270 */
[----:B------:R-:W-:-:S13]  /*18d20*/  PLOP3.LUT P0, PT, PT, PT, UP0, 0x80, 0x0 ;  /* 0x000000000000781c */ /* 0x000fda0003f0f008 */
[----:B------:R-:W-:Y:S05]  /*18d30*/  @!P0 BRA `(.L_x_556) ;  /* 0x0000000000048947 */ /* 0x000fea0003800000 */
[----:B------:R-:W-:Y:S01]  /*18d40*/  BPT.TRAP 0x1 ;  /* 0x000000040000795c */ /* 0x000fe20000300000 */
.L_x_556:
[----:B------:R-:W0:Y:S01]  /*18d50*/  S2R R3, SR_CgaCtaId ;  /* 0x0000000000037919 */ /* 0x000e220000008800 */
[----:B------:R-:W-:-:S04]  /*18d60*/  MOV R0, 0x400 ;  /* 0x0000040000007802 */ /* 0x000fc80000000f00 */
[----:B0-----:R-:W-:Y:S02]  /*18d70*/  LEA R3, R3, R0, 0x18 ;  /* 0x0000000003037211 */ /* 0x001fe400078ec0ff */
[----:B------:R-:W-:-:S03]  /*18d80*/  SHF.L.U32 R0, R7, 0x1f, RZ ;  /* 0x0000001f07007819 */ /* 0x000fc600000006ff */
[----:B------:R-:W-:-:S04]  /*18d90*/  VIADD R3, R3, 0x10 ;  /* 0x0000001003037836 */ /* 0x000fc80000000000 */
[----:B------:R-:W-:-:S04]  /*18da0*/  IMAD R5, R6, 0x8, R3 ;  /* 0x0000000806057824 */ /* 0x000fc800078e0203 */
[----:B------:R-:W0:Y:S02]  /*18db0*/  SYNCS.PHASECHK.TRANS64.TRYWAIT P0, [R5+URZ], R0 ;  /* 0x00000000050075a7 */ /* 0x000e24000800017f */
[----:B0-----:R-:W-:Y:S05]  /*18dc0*/  @!P0 BRA `(.L_x_557) ;  /* 0x0000000000b48947 */ /* 0x001fea0003800000 */
.L_x_566:
[----:B------:R-:W-:-:S04]  /*18dd0*/  IADD3 R6, R6, 0x1, RZ ;  /* 0x0000000106067810 */ /* 0x000fc80007ffe0ff */
[----:B------:R-:W-:-:S04]  /*18de0*/  ISETP.NE.AND P0, PT, R6, 0x2, PT ;  /* 0x000000020600780c */ /* 0x000fc80003f05270 */
[----:B0-----:R-:W-:Y:S02]  /*18df0*/  SEL R0, RZ, 0x1, P0 ;  /* 0x00000001ff007807 */ /* 0x001fe40000000000 */
[----:B------:R-:W-:Y:S02]  /*18e00*/  SEL R6, R6, RZ, P0 ;  /* 0x000000ff06067207 */ /* 0x000fe40000000000 */
[----:B------:R-:W-:-:S03]  /*18e10*/  LOP3.LUT R0, R7, R0, RZ, 0x3c, !PT ;  /* 0x0000000007007212 */ /* 0x000fc600078e3cff */
[----:B------:R-:W-:Y:S01]  /*18e20*/  IMAD R3, R6, 0x8, R3 ;  /* 0x0000000806037824 */ /* 0x000fe200078e0203 */
[----:B------:R-:W-:-:S07]  /*18e30*/  SHF.L.U32 R0, R0, 0x1f, RZ ;  /* 0x0000001f00007819 */ /* 0x000fce00000006ff */
.L_x_558:
[----:B0-----:R0:W1:Y:S02]  /*18e40*/  SYNCS.PHASECHK.TRANS64.TRYWAIT P0, [R3+URZ], R0 ;  /* 0x00000000030075a7 */ /* 0x001064000800017f */
[----:B-1----:R-:W-:Y:S05]  /*18e50*/  @!P0 NANOSLEEP.SYNCS 0x989680 ;  /* 0x009896800000895d */ /* 0x002fea0003900000 */
[----:B------:R-:W1:Y:S02]  /*18e60*/  @!P0 SYNCS.PHASECHK.TRANS64 P0, [R3+URZ], R0 ;  /* 0x00000000030085a7 */ /* 0x000e64000800007f */
[----:B-1----:R-:W-:Y:S05]  /*18e70*/  @!P0 BRA `(.L_x_558) ;  /* 0xfffffffc00f08947 */ /* 0x002fea000383ffff */
.L_x_555:
[----:B------:R-:W-:Y:S05]  /*18e80*/  BSYNC B0 ;  /* 0x0000000000007941 */ /* 0x000fea0003800000 */
.L_x_554:
[----:B------:R-:W-:Y:S05]  /*18e90*/  EXIT ;  /* 0x000000000000794d */ /* 0x000fea0003800000 */
.L_x_17:
[----:B-1----:R1:W4:Y:S02]  /*18ea0*/  SYNCS.PHASECHK.TRANS64.TRYWAIT P1, [R3+URZ], R0 ;  /* 0x00000000030075a7 */ /* 0x002324000802017f */
[----:B----4-:R-:W-:Y:S05]  /*18eb0*/  @!P1 NANOSLEEP.SYNCS 0x989680 ;  /* 0x009896800000995d */ /* 0x010fea0003900000 */
[----:B------:R-:W4:Y:S02]  /*18ec0*/  @!P1 SYNCS.PHASECHK.TRANS64 P1, [R3+URZ], R0 ;  /* 0x00000000030095a7 */ /* 0x000f24000802007f */
[----:B----4-:R-:W-:Y:S05]  /*18ed0*/  @!P1 BRA `(.L_x_17) ;  /* 0xfffffffc00f09947 */ /* 0x010fea000383ffff */
[----:B------:R-:W-:Y:S05]  /*18ee0*/  BRA `(.L_x_16) ;  /* 0xfffffe84003c7947 */ /* 0x000fea000383ffff */
.L_x_22:
[----:B-1----:R-:W-:-:S04]  /*18ef0*/  IMAD.U32 R5, RZ, RZ, UR9 ;  /* 0x00000009ff057e24 */ /* 0x002fc8000f8e00ff */
[----:B------:R1:W2:Y:S03]  /*18f00*/  SYNCS.PHASECHK.TRANS64.TRYWAIT P1, [R5+URZ], R4 ;  /* 0x00000004050075a7 */ /* 0x0002a6000802017f */
[----:B--2---:R-:W-:Y:S05]  /*18f10*/  @!P1 NANOSLEEP.SYNCS 0x989680 ;  /* 0x009896800000995d */ /* 0x004fea0003900000 */
[----:B------:R-:W2:Y:S02]  /*18f20*/  @!P1 SYNCS.PHASECHK.TRANS64 P1, [R5+URZ], R4 ;  /* 0x00000004050095a7 */ /* 0x000ea4000802007f */
[----:B--2---:R-:W-:Y:S05]  /*18f30*/  @!P1 BRA `(.L_x_22) ;  /* 0xfffffffc00ec9947 */ /* 0x004fea000383ffff */
[----:B------:R-:W-:Y:S05]  /*18f40*/  BRA `(.L_x_21) ;  /* 0xfffffea800f47947 */ /* 0x000fea000383ffff */
.L_x_541:
[----:B------:R-:W-:Y:S01]  /*18f50*/  BSSY B1, `(.L_x_559) ;  /* 0x0000006000017945 */ /* 0x000fe20003800000 */
[----:B------:R-:W-:-:S07]  /*18f60*/  MOV R15, 0xffffffff ;  /* 0xffffffff000f7802 */ /* 0x000fce0000000f00 */
[----:B------:R-:W-:Y:S05]  /*18f70*/  WARPSYNC.COLLECTIVE R15, `(.L_x_560) ;  /* 0x000000000f0c7348 */ /* 0x000fea0003c00000 */
[----:B------:R-:W-:Y:S02]  /*18f80*/  ELECT P6, UR62, PT ;  /* 0x00000000003e782f */ /* 0x000fe400038c0000 */
[----:B------:R-:W-:Y:S01]  /*18f90*/  MOV R14, UR62 ;  /* 0x0000003e000e7c02 */ /* 0x000fe20008000f00 */
[----:B------:R-:W-:Y:S10]  /*18fa0*/  ENDCOLLECTIVE ;  /* 0x000000000000791b */ /* 0x000ff40003800000 */
.L_x_560:
[----:B------:R-:W-:Y:S05]  /*18fb0*/  BSYNC B1 ;  /* 0x0000000000017941 */ /* 0x000fea0003800000 */
.L_x_559:
[----:B------:R-:W-:Y:S05]  /*18fc0*/  BRA `(.L_x_561) ;  /* 0xfffffff0005c7947 */ /* 0x000fea000383ffff */
.L_x_544:
[----:B-1----:R1:W2:Y:S02]  /*18fd0*/  SYNCS.PHASECHK.TRANS64.TRYWAIT P1, [R14+URZ+0x10], R11 ;  /* 0x0000100b0e0075a7 */ /* 0x0022a4000802017f */
[----:B--2---:R-:W-:Y:S05]  /*18fe0*/  @!P1 NANOSLEEP.SYNCS 0x989680 ;  /* 0x009896800000995d */ /* 0x004fea0003900000 */
[----:B------:R-:W2:Y:S02]  /*18ff0*/  @!P1 SYNCS.PHASECHK.TRANS64 P1, [R14+URZ+0x10], R11 ;  /* 0x0000100b0e0095a7 */ /* 0x000ea4000802007f */
[----:B--2---:R-:W-:Y:S05]  /*19000*/  @!P1 BRA `(.L_x_544) ;  /* 0xfffffffc00f09947 */ /* 0x004fea000383ffff */
[----:B------:R-:W-:Y:S05]  /*19010*/  BRA `(.L_x_562) ;  /* 0xfffffff000907947 */ /* 0x000fea000383ffff */
.L_x_553:
[----:B------:R-:W-:Y:S01]  /*19020*/  BSSY B0, `(.L_x_563) ;  /* 0x0000006000007945 */ /* 0x000fe20003800000 */
[----:B------:R-:W-:-:S07]  /*19030*/  IMAD.MOV.U32 R15, RZ, RZ, -0x1 ;  /* 0xffffffffff0f7424 */ /* 0x000fce00078e00ff */
[----:B------:R-:W-:Y:S05]  /*19040*/  WARPSYNC.COLLECTIVE R15, `(.L_x_564) ;  /* 0x000000000f0c7348 */ /* 0x000fea0003c00000 */
[----:B------:R-:W-:Y:S02]  /*19050*/  ELECT P6, UR62, PT ;  /* 0x00000000003e782f */ /* 0x000fe400038c0000 */
[----:B------:R-:W-:Y:S01]  /*19060*/  MOV R14, UR62 ;  /* 0x0000003e000e7c02 */ /* 0x000fe20008000f00 */
[----:B------:R-:W-:Y:S10]  /*19070*/  ENDCOLLECTIVE ;  /* 0x000000000000791b */ /* 0x000ff40003800000 */
.L_x_564:
[----:B------:R-:W-:Y:S05]  /*19080*/  BSYNC B0 ;  /* 0x0000000000007941 */ /* 0x000fea0003800000 */
.L_x_563:
[----:B------:R-:W-:Y:S05]  /*19090*/  BRA `(.L_x_565) ;  /* 0xfffffffc00107947 */ /* 0x000fea000383ffff */
.L_x_557:
[----:B0-----:R0:W1:Y:S02]  /*190a0*/  SYNCS.PHASECHK.TRANS64.TRYWAIT P0, [R5+URZ], R0 ;  /* 0x00000000050075a7 */ /* 0x001064000800017f */
[----:B-1----:R-:W-:Y:S05]  /*190b0*/  @!P0 NANOSLEEP.SYNCS 0x989680 ;  /* 0x009896800000895d */ /* 0x002fea0003900000 */
[----:B------:R-:W1:Y:S02]  /*190c0*/  @!P0 SYNCS.PHASECHK.TRANS64 P0, [R5+URZ], R0 ;  /* 0x00000000050085a7 */ /* 0x000e64000800007f */
[----:B-1----:R-:W-:Y:S05]  /*190d0*/  @!P0 BRA `(.L_x_557) ;  /* 0xfffffffc00f08947 */ /* 0x002fea000383ffff */
[----:B------:R-:W-:Y:S05]  /*190e0*/  BRA `(.L_x_566) ;  /* 0xfffffffc00387947 */ /* 0x000fea000383ffff */
.L_x_567:
[----:B------:R-:W-:-:S00]  /*190f0*/  BRA `(.L_x_567) ;  /* 0xfffffffc00fc7947 */ /* 0x000fc0000383ffff */
[----:B------:R-:W-:-:S00]  /*19100*/  NOP ;  /* 0x0000000000007918 */ /* 0x000fc00000000000 */
[----:B------:R-:W-:-:S00]  /*19110*/  NOP ;  /* 0x0000000000007918 */ /* 0x000fc00000000000 */
[----:B------:R-:W-:-:S00]  /*19120*/  NOP ;  /* 0x0000000000007918 */ /* 0x000fc00000000000 */
[----:B------:R-:W-:-:S00]  /*19130*/  NOP ;  /* 0x0000000000007918 */ /* 0x000fc00000000000 */
[----:B------:R-:W-:-:S00]  /*19140*/  NOP ;  /* 0x0000000000007918 */ /* 0x000fc00000000000 */
[----:B------:R-:W-:-:S00]  /*19150*/  NOP ;  /* 0x0000000000007918 */ /* 0x000fc00000000000 */
[----:B------:R-:W-:-:S00]  /*19160*/  NOP ;  /* 0x0000000000007918 */ /* 0x000fc00000000000 */
[----:B------:R-:W-:-:S00]  /*19170*/  NOP ;  /* 0x0000000000007918 */ /* 0x000fc00000000000 */
.L_x_568:


//--------------------- .nv.global.init           --------------------------
	.section	.nv.global.init,"aw",@progbits
.nv.global.init:
	.type		$str$22,@object
	.size		$str$22,($str$23 - $str$22)
$str$22:
        /*0000*/ 	.byte	0x6b, 0x5f, 0x74, 0x69, 0x6c, 0x65, 0x5f, 0x63, 0x6f, 0x75, 0x6e, 0x74, 0x20, 0x3e, 0x3d, 0x20
        /*0010*/ 	.byte	0x31, 0x00
	.type		$str$23,@object
	.size		$str$23,(__unnamed_1 - $str$23)
$str$23:
        /*0012*/ 	.byte	0x2f, 0x74, 0x6d, 0x70, 0x2f, 0x63, 0x75, 0x74, 0x6c, 0x61, 0x73, 0x73, 0x5f, 0x73, 0x77, 0x65
        /*0022*/ 	.byte	0x65, 0x70, 0x5f, 0x73, 0x72, 0x63, 0x2f, 0x69, 0x6e, 0x63, 0x6c, 0x75, 0x64, 0x65, 0x2f, 0x63
        /*0032*/ 	.byte	0x75, 0x74, 0x6c, 0x61, 0x73, 0x73, 0x2f, 0x67, 0x65, 0x6d, 0x6d, 0x2f, 0x63, 0x6f, 0x6c, 0x6c
        /*0042*/ 	.byte	0x65, 0x63, 0x74, 0x69, 0x76, 0x65, 0x2f, 0x73, 0x6d, 0x39, 0x30, 0x5f, 0x6d, 0x6d, 0x61, 0x5f
        /*0052*/ 	.byte	0x74, 0x6d, 0x61, 0x5f, 0x67, 0x6d, 0x6d, 0x61, 0x5f, 0x73, 0x73, 0x5f, 0x77, 0x61, 0x72, 0x70
        /*0062*/ 	.byte	0x73, 0x70, 0x65, 0x63, 0x69, 0x61, 0x6c, 0x69, 0x7a, 0x65, 0x64, 0x2e, 0x68, 0x70, 0x70, 0x00
	.type		__unnamed_1,@object
	.size		__unnamed_1,(.L_0 - __unnamed_1)
__unnamed_1:
        /* <DEDUP_REMOVED lines=180> */
        /*0bb2*/ 	.byte	0x65, 0x3a, 0x3a, 0x69, 0x64, 0x65, 0x6e, 0x74, 0x69, 0x74, 0x79, 0x5d, 0x00
.L_0:


//--------------------- .nv.shared._ZN7cutlass13device_kernelINS_4gemm6kernel13GemmUniversalIN4cute5tupleIJiiiiEEENS1_10collective13CollectiveMmaINS1_34MainloopSm90TmaGmmaWarpSpecializedILi2ENS5_IJNS4_1CILi1EEESB_SB_EEENS1_35KernelTmaWarpSpecializedCooperativeEEENS5_IJNSA_ILi512EEENSA_ILi128EEENSA_ILi64EEEEEENS_6half_tENS5_IJlSB_lEEESJ_SK_NS4_8TiledMMAINS4_8MMA_AtomIJNS4_4SM904GMMA26MMA_64x128x16_F32F16F16_SSILNSO_5MajorE0ELSQ_0ELNSO_7ScaleInE1ELSR_1EEEEEENS4_6LayoutINS5_IJNSA_ILi2EEESB_SB_EEENS5_IJSB_NSA_ILi0EEESX_EEEEENS5_IJNS4_10UnderscoreES10_S10_EEEEENS4_13SM90_TMA_LOADENS4_14ComposedLayoutINS4_7SwizzleILi3ELi4ELi3EEENS4_18smem_ptr_flag_bitsILi16EEENSU_INS5_IJNSA_ILi8EEESH_EEENS5_IJSH_SB_EEEEEEEvNS4_8identityES13_S1D_vS1E_EENS_8epilogue10collective6detail29Sm90TmaWarpSpecializedAdapterINS1H_15DefaultEpilogueISJ_SK_SK_NS1G_6thread17LinearCombinationISJ_Li1EffLNS1L_9ScaleType4KindE0ELNS_15FloatRoundStyleE2ESJ_EENS1_15EpilogueDefaultEEEEEvvEEEEvNT_6ParamsE --------------------------
	.section	.nv.shared._ZN7cutlass13device_kernelINS_4gemm6kernel13GemmUniversalIN4cute5tupleIJiiiiEEENS1_10collective13CollectiveMmaINS1_34MainloopSm90TmaGmmaWarpSpecializedILi2ENS5_IJNS4_1CILi1EEESB_SB_EEENS1_35KernelTmaWarpSpecializedCooperativeEEENS5_IJNSA_ILi512EEENSA_ILi128EEENSA_ILi64EEEEEENS_6half_tENS5_IJlSB_lEEESJ_SK_NS4_8TiledMMAINS4_8MMA_AtomIJNS4_4SM904GMMA26MMA_64x128x16_F32F16F16_SSILNSO_5MajorE0ELSQ_0ELNSO_7ScaleInE1ELSR_1EEEEEENS4_6LayoutINS5_IJNSA_ILi2EEESB_SB_EEENS5_IJSB_NSA_ILi0EEESX_EEEEENS5_IJNS4_10UnderscoreES10_S10_EEEEENS4_13SM90_TMA_LOADENS4_14ComposedLayoutINS4_7SwizzleILi3ELi4ELi3EEENS4_18smem_ptr_flag_bitsILi16EEENSU_INS5_IJNSA_ILi8EEESH_EEENS5_IJSH_SB_EEEEEEEvNS4_8identityES13_S1D_vS1E_EENS_8epilogue10collective6detail29Sm90TmaWarpSpecializedAdapterINS1H_15DefaultEpilogueISJ_SK_SK_NS1G_6thread17LinearCombinationISJ_Li1EffLNS1L_9ScaleType4KindE0ELNS_15FloatRoundStyleE2ESJ_EENS1_15EpilogueDefaultEEEEEvvEEEEvNT_6ParamsE,"aw",@nobits
	.sectionflags	@""
	.align	16
	.zero		1024


//--------------------- .nv.shared.reserved.0     --------------------------
	.section	.nv.shared.reserved.0,"aw",@nobits
	.weak		__nv_reservedSMEM_offset_0_alias
	.size		__nv_reservedSMEM_offset_0_alias, 0, 0
	.other		__nv_reservedSMEM_offset_0_alias,@"STO_CUDA_RESERVED_SHARED STV_DEFAULT"
__nv_reservedSMEM_offset_0_alias:
	.zero		0


//--------------------- .nv.global                --------------------------
	.section	.nv.global,"aw",@nobits
.nv.global:
	.type		_ZN40_INTERNAL_fa4bb35f_4_k_cu_3ae0d158_161784cute1_E,@object
	.size		_ZN40_INTERNAL_fa4bb35f_4_k_cu_3ae0d158_161784cute1_E,(_ZN40_INTERNAL_fa4bb35f_4_k_cu_3ae0d158_161784cuda3std3__45__cpo6cbeginE - _ZN40_INTERNAL_fa4bb35f_4_k_cu_3ae0d158_161784cute1_E)
_ZN40_INTERNAL_fa4bb35f_4_k_cu_3ae0d158_161784cute1_E:
	.zero		1
	.type		_ZN40_INTERNAL_fa4bb35f_4_k_cu_3ae0d158_161784cuda3std3__45__cpo6cbeginE,@object
	.size		_ZN40_INTERNAL_fa4bb35f_4_k_cu_3ae0d158_161784cuda3std3__45__cpo6cbeginE,(_ZN40_INTERNAL_fa4bb35f_4_k_cu_3ae0d158_161784cuda3std3__48in_placeE - _ZN40_INTERNAL_fa4bb35f_4_k_cu_3ae0d158_161784cuda3std3__45__cpo6cbeginE)
_ZN40_INTERNAL_fa4bb35f_4_k_cu_3ae0d158_161784cuda3std3__45__cpo6cbeginE:
	.zero		1
	.type		_ZN40_INTERNAL_fa4bb35f_4_k_cu_3ae0d158_161784cuda3std3__48in_placeE,@object
	.size		_ZN40_INTERNAL_fa4bb35f_4_k_cu_3ae0d158_161784cuda3std3__48in_placeE,(_ZN40_INTERNAL_fa4bb35f_4_k_cu_3ae0d158_161784cuda3std6ranges3__45__cpo9iter_moveE - _ZN40_INTERNAL_fa4bb35f_4_k_cu_3ae0d158_161784cuda3std3__48in_placeE)
_ZN40_INTERNAL_fa4bb35f_4_k_cu_3ae0d158_161784cuda3std3__48in_placeE:
	.zero		1
	.type		_ZN40_INTERNAL_fa4bb35f_4_k_cu_3ae0d158_161784cuda3std6ranges3__45__cpo9iter_moveE,@object
	.size		_ZN40_INTERNAL_fa4bb35f_4_k_cu_3ae0d158_161784cuda3std6ranges3__45__cpo9iter_moveE,(_ZN40_INTERNAL_fa4bb35f_4_k_cu_3ae0d158_161784cuda3std3__45__cpo5beginE - _ZN40_INTERNAL_fa4bb35f_4_k_cu_3ae0d158_161784cuda3std6ranges3__45__cpo9iter_moveE)
_ZN40_INTERNAL_fa4bb35f_4_k_cu_3ae0d158_161784cuda3std6ranges3__45__cpo9iter_moveE:
	.zero		1
	.type		_ZN40_INTERNAL_fa4bb35f_4_k_cu_3ae0d158_161784cuda3std3__45__cpo5beginE,@object
	.size		_ZN40_INTERNAL_fa4bb35f_4_k_cu_3ae0d158_161784cuda3std3__45__cpo5beginE,(_ZN40_INTERNAL_fa4bb35f_4_k_cu_3ae0d158_161784cuda3std3__442_GLOBAL__N__fa4bb35f_4_k_cu_3ae0d158_161786ignoreE - _ZN40_INTERNAL_fa4bb35f_4_k_cu_3ae0d158_161784cuda3std3__45__cpo5beginE)
_ZN40_INTERNAL_fa4bb35f_4_k_cu_3ae0d158_161784cuda3std3__45__cpo5beginE:
	.zero		1
	.type		_ZN40_INTERNAL_fa4bb35f_4_k_cu_3ae0d158_161784cuda3std3__442_GLOBAL__N__fa4bb35f_4_k_cu_3ae0d158_161786ignoreE,@object
	.size		_ZN40_INTERNAL_fa4bb35f_4_k_cu_3ae0d158_161784cuda3std3__442_GLOBAL__N__fa4bb35f_4_k_cu_3ae0d158_161786ignoreE,(_ZN40_INTERNAL_fa4bb35f_4_k_cu_3ae0d158_161784cute7productE - _ZN40_INTERNAL_fa4bb35f_4_k_cu_3ae0d158_161784cuda3std3__442_GLOBAL__N__fa4bb35f_4_k_cu_3ae0d158_161786ignoreE)
_ZN40_INTERNAL_fa4bb35f_4_k_cu_3ae0d158_161784cuda3std3__442_GLOBAL__N__fa4bb35f_4_k_cu_3ae0d158_161786ignoreE:
	.zero		1
	.type		_ZN40_INTERNAL_fa4bb35f_4_k_cu_3ae0d158_161784cute7productE,@object
	.size		_ZN40_INTERNAL_fa4bb35f_4_k_cu_3ae0d158_161784cute7productE,(_ZN40_INTERNAL_fa4bb35f_4_k_cu_3ae0d158_161784cuda3std3__45__cpo3endE - _ZN40_INTERNAL_fa4bb35f_4_k_cu_3ae0d158_161784cute7productE)
_ZN40_INTERNAL_fa4bb35f_4_k_cu_3ae0d158_161784cute7productE:
	.zero		1
	.type		_ZN40_INTERNAL_fa4bb35f_4_k_cu_3ae0d158_161784cuda3std3__45__cpo3endE,@object
	.size		_ZN40_INTERNAL_fa4bb35f_4_k_cu_3ae0d158_161784cuda3std3__45__cpo3endE,(_ZN40_INTERNAL_fa4bb35f_4_k_cu_3ae0d158_161784cuda3std3__419piecewise_constructE - _ZN40_INTERNAL_fa4bb35f_4_k_cu_3ae0d158_161784cuda3std3__45__cpo3endE)
_ZN40_INTERNAL_fa4bb35f_4_k_cu_3ae0d158_161784cuda3std3__45__cpo3endE:
	.zero		1
	.type		_ZN40_INTERNAL_fa4bb35f_4_k_cu_3ae0d158_161784cuda3std3__419piecewise_constructE,@object
	.size		_ZN40_INTERNAL_fa4bb35f_4_k_cu_3ae0d158_161784cuda3std3__419piecewise_constructE,(_ZN40_INTERNAL_fa4bb35f_4_k_cu_3ae0d158_161784cuda3std3__45__cpo4cendE - _ZN40_INTERNAL_fa4bb35f_4_k_cu_3ae0d158_161784cuda3std3__419piecewise_constructE)
_ZN40_INTERNAL_fa4bb35f_4_k_cu_3ae0d158_161784cuda3std3__419piecewise_constructE:
	.zero		1
	.type		_ZN40_INTERNAL_fa4bb35f_4_k_cu_3ae0d158_161784cuda3std3__45__cpo4cendE,@object
	.size		_ZN40_INTERNAL_fa4bb35f_4_k_cu_3ae0d158_161784cuda3std3__45__cpo4cendE,(_ZN40_INTERNAL_fa4bb35f_4_k_cu_3ae0d158_161784cuda3std6ranges3__45__cpo4swapE - _ZN40_INTERNAL_fa4bb35f_4_k_cu_3ae0d158_161784cuda3std3__45__cpo4cendE)
_ZN40_INTERNAL_fa4bb35f_4_k_cu_3ae0d158_161784cuda3std3__45__cpo4cendE:
	.zero		1
	.type		_ZN40_INTERNAL_fa4bb35f_4_k_cu_3ae0d158_161784cuda3std6ranges3__45__cpo4swapE,@object
	.size		_ZN40_INTERNAL_fa4bb35f_4_k_cu_3ae0d158_161784cuda3std6ranges3__45__cpo4swapE,(.L_8 - _ZN40_INTERNAL_fa4bb35f_4_k_cu_3ae0d158_161784cuda3std6ranges3__45__cpo4swapE)
_ZN40_INTERNAL_fa4bb35f_4_k_cu_3ae0d158_161784cuda3std6ranges3__45__cpo4swapE:
	.zero		1
.L_8:


//--------------------- .nv.constant0._ZN7cutlass13device_kernelINS_4gemm6kernel13GemmUniversalIN4cute5tupleIJiiiiEEENS1_10collective13CollectiveMmaINS1_34MainloopSm90TmaGmmaWarpSpecializedILi2ENS5_IJNS4_1CILi1EEESB_SB_EEENS1_35KernelTmaWarpSpecializedCooperativeEEENS5_IJNSA_ILi512EEENSA_ILi128EEENSA_ILi64EEEEEENS_6half_tENS5_IJlSB_lEEESJ_SK_NS4_8TiledMMAINS4_8MMA_AtomIJNS4_4SM904GMMA26MMA_64x128x16_F32F16F16_SSILNSO_5MajorE0ELSQ_0ELNSO_7ScaleInE1ELSR_1EEEEEENS4_6LayoutINS5_IJNSA_ILi2EEESB_SB_EEENS5_IJSB_NSA_ILi0EEESX_EEEEENS5_IJNS4_10UnderscoreES10_S10_EEEEENS4_13SM90_TMA_LOADENS4_14ComposedLayoutINS4_7SwizzleILi3ELi4ELi3EEENS4_18smem_ptr_flag_bitsILi16EEENSU_INS5_IJNSA_ILi8EEESH_EEENS5_IJSH_SB_EEEEEEEvNS4_8identityES13_S1D_vS1E_EENS_8epilogue10collective6detail29Sm90TmaWarpSpecializedAdapterINS1H_15DefaultEpilogueISJ_SK_SK_NS1G_6thread17LinearCombinationISJ_Li1EffLNS1L_9ScaleType4KindE0ELNS_15FloatRoundStyleE2ESJ_EENS1_15EpilogueDefaultEEEEEvvEEEEvNT_6ParamsE --------------------------
	.section	.nv.constant0._ZN7cutlass13device_kernelINS_4gemm6kernel13GemmUniversalIN4cute5tupleIJiiiiEEENS1_10collective13CollectiveMmaINS1_34MainloopSm90TmaGmmaWarpSpecializedILi2ENS5_IJNS4_1CILi1EEESB_SB_EEENS1_35KernelTmaWarpSpecializedCooperativeEEENS5_IJNSA_ILi512EEENSA_ILi128EEENSA_ILi64EEEEEENS_6half_tENS5_IJlSB_lEEESJ_SK_NS4_8TiledMMAINS4_8MMA_AtomIJNS4_4SM904GMMA26MMA_64x128x16_F32F16F16_SSILNSO_5MajorE0ELSQ_0ELNSO_7ScaleInE1ELSR_1EEEEEENS4_6LayoutINS5_IJNSA_ILi2EEESB_SB_EEENS5_IJSB_NSA_ILi0EEESX_EEEEENS5_IJNS4_10UnderscoreES10_S10_EEEEENS4_13SM90_TMA_LOADENS4_14ComposedLayoutINS4_7SwizzleILi3ELi4ELi3EEENS4_18smem_ptr_flag_bitsILi16EEENSU_INS5_IJNSA_ILi8EEESH_EEENS5_IJSH_SB_EEEEEEEvNS4_8identityES13_S1D_vS1E_EENS_8epilogue10collective6detail29Sm90TmaWarpSpecializedAdapterINS1H_15DefaultEpilogueISJ_SK_SK_NS1G_6thread17LinearCombinationISJ_Li1EffLNS1L_9ScaleType4KindE0ELNS_15FloatRoundStyleE2ESJ_EENS1_15EpilogueDefaultEEEEEvvEEEEvNT_6ParamsE,"a",@progbits
	.sectionflags	@""
	.align	4
.nv.constant0._ZN7cutlass13device_kernelINS_4gemm6kernel13GemmUniversalIN4cute5tupleIJiiiiEEENS1_10collective13CollectiveMmaINS1_34MainloopSm90TmaGmmaWarpSpecializedILi2ENS5_IJNS4_1CILi1EEESB_SB_EEENS1_35KernelTmaWarpSpecializedCooperativeEEENS5_IJNSA_ILi512EEENSA_ILi128EEENSA_ILi64EEEEEENS_6half_tENS5_IJlSB_lEEESJ_SK_NS4_8TiledMMAINS4_8MMA_AtomIJNS4_4SM904GMMA26MMA_64x128x16_F32F16F16_SSILNSO_5MajorE0ELSQ_0ELNSO_7ScaleInE1ELSR_1EEEEEENS4_6LayoutINS5_IJNSA_ILi2EEESB_SB_EEENS5_IJSB_NSA_ILi0EEESX_EEEEENS5_IJNS4_10UnderscoreES10_S10_EEEEENS4_13SM90_TMA_LOADENS4_14ComposedLayoutINS4_7SwizzleILi3ELi4ELi3EEENS4_18smem_ptr_flag_bitsILi16EEENSU_INS5_IJNSA_ILi8EEESH_EEENS5_IJSH_SB_EEEEEEEvNS4_8identityES13_S1D_vS1E_EENS_8epilogue10collective6detail29Sm90TmaWarpSpecializedAdapterINS1H_15DefaultEpilogueISJ_SK_SK_NS1G_6thread17LinearCombinationISJ_Li1EffLNS1L_9ScaleType4KindE0ELNS_15FloatRoundStyleE2ESJ_EENS1_15EpilogueDefaultEEEEEvvEEEEvNT_6ParamsE:
	.zero		1664


//--------------------- SYMBOLS --------------------------

	.type		.nv.reservedSmem.offset0,@object
	.size		.nv.reservedSmem.offset0,0x4
	.type		__assertfail,@function
